	.target	sm_90a

	.elftype	@"ET_EXEC"


//--------------------- .note.nv.tkinfo           --------------------------
	.section	.note.nv.tkinfo,"",@"SHT_NOTE"
	.sectionflags	@"SHF_NOTE_NV_TKINFO"
	.tkinfo
        /*0018*/ 	.word	0x00000002
        /*0030*/ 	.string	""
        /*0030*/ 	.string	"ptxas"
        /*0030*/ 	.string	"Cuda compilation tools, release 13.0, V13.0.88"
        /*0030*/ 	.string	"Build cuda_13.0.r13.0/compiler.36424714_0"
        /*0030*/ 	.string	"-arch sm_90a -m 64 "



//--------------------- .note.nv.cuinfo           --------------------------
	.section	.note.nv.cuinfo,"",@"SHT_NOTE"
	.sectionflags	@"SHF_NOTE_NV_CUINFO"
        /*0018*/ 	.short	0x0002
        /*001a*/ 	.short	0x005a
        /*001c*/ 	.short	0x0082
	.zero		2


//--------------------- .nv.info                  --------------------------
	.section	.nv.info,"",@"SHT_CUDA_INFO"
	.align	4


	//----- nvinfo : EIATTR_REGCOUNT
	.align		4
        /*0000*/ 	.byte	0x04, 0x2f
        /*0002*/ 	.short	(.L_12 - .L_11)
	.align		4
.L_11:
        /*0004*/ 	.word	index@(_ZN7cutlass13device_kernelINS_4conv6kernel13ConvUniversalINS1_16ConvProblemShapeILNS1_8OperatorE1ELi2EEENS1_10collective14CollectiveConvINS1_46MainloopSm90TmaGmmaWarpSpecializedImplicitGemmILS5_1ELi5ELi2EN4cute5tupleIJNSA_1CILi1EEESD_SD_EEENS1_36KernelImplicitTmaWarpSpecializedSm90ELi1EEENSB_IJNSC_ILi256EEENSC_ILi64EEENSB_IJSI_EEEEEENS_10bfloat16_tESL_NSA_8TiledMMAINSA_8MMA_AtomIJNSA_4SM904GMMA27MMA_64x64x16_F32BF16BF16_SSILNSP_5MajorE0ELSR_1ELNSP_7ScaleInE1ELSS_1EEEEEENSA_6LayoutISE_NSB_IJNSC_ILi0EEESW_SW_EEEEENSB_IJNSA_10UnderscoreESZ_SZ_EEEEENS7_6detail26Sm90ImplicitGemmTileTraitsINSA_20SM90_TMA_LOAD_IM2COLENSA_14ComposedLayoutINSA_7SwizzleILi3ELi4ELi3EEENSA_18smem_ptr_flag_bitsILi16EEENSV_INSB_IJNSB_IJNSC_ILi8EEENSC_ILi32EEEEEENSB_IJSI_SD_EEENSB_IJSD_NSC_ILi5EEEEEEEEENSB_IJNSB_IJSI_NSC_ILi512EEEEEENSB_IJSD_SW_EEENSB_IJSW_NSC_ILi16384EEEEEEEEEEEEEvEENS13_INSA_13SM90_TMA_LOADENS15_IS17_S19_NSV_INSB_IJS1D_NSB_IJS1A_S1A_EEES1F_EEENSB_IJS1J_S1I_NSB_IJSW_NSC_ILi4096EEEEEEEEEEEEEvEEEENS_8epilogue10collective6detail29Sm90TmaWarpSpecializedAdapterINS21_15DefaultEpilogueISL_NSB_IJNSB_IJlllEEESD_SW_EEES26_NS20_6thread17LinearCombinationISL_Li1EffLNS27_9ScaleType4KindE0ELNS_15FloatRoundStyleE2ESL_EENS_4gemm15EpilogueDefaultEEEEEvvEEEEvNT_6ParamsE)
        /*0008*/ 	.word	0x0000009a


	//----- nvinfo : EIATTR_FRAME_SIZE
	.align		4
.L_12:
        /*000c*/ 	.byte	0x04, 0x11
        /*000e*/ 	.short	(.L_14 - .L_13)
	.align		4
.L_13:
        /*0010*/ 	.word	index@(_ZN7cutlass13device_kernelINS_4conv6kernel13ConvUniversalINS1_16ConvProblemShapeILNS1_8OperatorE1ELi2EEENS1_10collective14CollectiveConvINS1_46MainloopSm90TmaGmmaWarpSpecializedImplicitGemmILS5_1ELi5ELi2EN4cute5tupleIJNSA_1CILi1EEESD_SD_EEENS1_36KernelImplicitTmaWarpSpecializedSm90ELi1EEENSB_IJNSC_ILi256EEENSC_ILi64EEENSB_IJSI_EEEEEENS_10bfloat16_tESL_NSA_8TiledMMAINSA_8MMA_AtomIJNSA_4SM904GMMA27MMA_64x64x16_F32BF16BF16_SSILNSP_5MajorE0ELSR_1ELNSP_7ScaleInE1ELSS_1EEEEEENSA_6LayoutISE_NSB_IJNSC_ILi0EEESW_SW_EEEEENSB_IJNSA_10UnderscoreESZ_SZ_EEEEENS7_6detail26Sm90ImplicitGemmTileTraitsINSA_20SM90_TMA_LOAD_IM2COLENSA_14ComposedLayoutINSA_7SwizzleILi3ELi4ELi3EEENSA_18smem_ptr_flag_bitsILi16EEENSV_INSB_IJNSB_IJNSC_ILi8EEENSC_ILi32EEEEEENSB_IJSI_SD_EEENSB_IJSD_NSC_ILi5EEEEEEEEENSB_IJNSB_IJSI_NSC_ILi512EEEEEENSB_IJSD_SW_EEENSB_IJSW_NSC_ILi16384EEEEEEEEEEEEEvEENS13_INSA_13SM90_TMA_LOADENS15_IS17_S19_NSV_INSB_IJS1D_NSB_IJS1A_S1A_EEES1F_EEENSB_IJS1J_S1I_NSB_IJSW_NSC_ILi4096EEEEEEEEEEEEEvEEEENS_8epilogue10collective6detail29Sm90TmaWarpSpecializedAdapterINS21_15DefaultEpilogueISL_NSB_IJNSB_IJlllEEESD_SW_EEES26_NS20_6thread17LinearCombinationISL_Li1EffLNS27_9ScaleType4KindE0ELNS_15FloatRoundStyleE2ESL_EENS_4gemm15EpilogueDefaultEEEEEvvEEEEvNT_6ParamsE)
        /*0014*/ 	.word	0x00000000


	//----- nvinfo : EIATTR_MIN_STACK_SIZE
	.align		4
.L_14:
        /*0018*/ 	.byte	0x04, 0x12
        /*001a*/ 	.short	(.L_16 - .L_15)
	.align		4
.L_15:
        /*001c*/ 	.word	index@(_ZN7cutlass13device_kernelINS_4conv6kernel13ConvUniversalINS1_16ConvProblemShapeILNS1_8OperatorE1ELi2EEENS1_10collective14CollectiveConvINS1_46MainloopSm90TmaGmmaWarpSpecializedImplicitGemmILS5_1ELi5ELi2EN4cute5tupleIJNSA_1CILi1EEESD_SD_EEENS1_36KernelImplicitTmaWarpSpecializedSm90ELi1EEENSB_IJNSC_ILi256EEENSC_ILi64EEENSB_IJSI_EEEEEENS_10bfloat16_tESL_NSA_8TiledMMAINSA_8MMA_AtomIJNSA_4SM904GMMA27MMA_64x64x16_F32BF16BF16_SSILNSP_5MajorE0ELSR_1ELNSP_7ScaleInE1ELSS_1EEEEEENSA_6LayoutISE_NSB_IJNSC_ILi0EEESW_SW_EEEEENSB_IJNSA_10UnderscoreESZ_SZ_EEEEENS7_6detail26Sm90ImplicitGemmTileTraitsINSA_20SM90_TMA_LOAD_IM2COLENSA_14ComposedLayoutINSA_7SwizzleILi3ELi4ELi3EEENSA_18smem_ptr_flag_bitsILi16EEENSV_INSB_IJNSB_IJNSC_ILi8EEENSC_ILi32EEEEEENSB_IJSI_SD_EEENSB_IJSD_NSC_ILi5EEEEEEEEENSB_IJNSB_IJSI_NSC_ILi512EEEEEENSB_IJSD_SW_EEENSB_IJSW_NSC_ILi16384EEEEEEEEEEEEEvEENS13_INSA_13SM90_TMA_LOADENS15_IS17_S19_NSV_INSB_IJS1D_NSB_IJS1A_S1A_EEES1F_EEENSB_IJS1J_S1I_NSB_IJSW_NSC_ILi4096EEEEEEEEEEEEEvEEEENS_8epilogue10collective6detail29Sm90TmaWarpSpecializedAdapterINS21_15DefaultEpilogueISL_NSB_IJNSB_IJlllEEESD_SW_EEES26_NS20_6thread17LinearCombinationISL_Li1EffLNS27_9ScaleType4KindE0ELNS_15FloatRoundStyleE2ESL_EENS_4gemm15EpilogueDefaultEEEEEvvEEEEvNT_6ParamsE)
        /*0020*/ 	.word	0x00000000
.L_16:


//--------------------- .nv.compat                --------------------------
	.section	.nv.compat,"",@"SHT_CUDA_COMPAT_INFO"
	.align	4
        /*0000*/ 	.byte	0x02, 0x09, 0x01, 0x00, 0x02, 0x02, 0x04, 0x00, 0x02, 0x05, 0x05, 0x00, 0x03, 0x07, 0x01, 0x01
        /*0010*/ 	.byte	0x02, 0x03, 0x01, 0x00, 0x02, 0x06, 0x01, 0x00, 0x04, 0x0b, 0x08, 0x00, 0x00, 0x00, 0x00, 0x00
        /*0020*/ 	.byte	0x00, 0x00, 0x00, 0x00


//--------------------- .nv.info._ZN7cutlass13device_kernelINS_4conv6kernel13ConvUniversalINS1_16ConvProblemShapeILNS1_8OperatorE1ELi2EEENS1_10collective14CollectiveConvINS1_46MainloopSm90TmaGmmaWarpSpecializedImplicitGemmILS5_1ELi5ELi2EN4cute5tupleIJNSA_1CILi1EEESD_SD_EEENS1_36KernelImplicitTmaWarpSpecializedSm90ELi1EEENSB_IJNSC_ILi256EEENSC_ILi64EEENSB_IJSI_EEEEEENS_10bfloat16_tESL_NSA_8TiledMMAINSA_8MMA_AtomIJNSA_4SM904GMMA27MMA_64x64x16_F32BF16BF16_SSILNSP_5MajorE0ELSR_1ELNSP_7ScaleInE1ELSS_1EEEEEENSA_6LayoutISE_NSB_IJNSC_ILi0EEESW_SW_EEEEENSB_IJNSA_10UnderscoreESZ_SZ_EEEEENS7_6detail26Sm90ImplicitGemmTileTraitsINSA_20SM90_TMA_LOAD_IM2COLENSA_14ComposedLayoutINSA_7SwizzleILi3ELi4ELi3EEENSA_18smem_ptr_flag_bitsILi16EEENSV_INSB_IJNSB_IJNSC_ILi8EEENSC_ILi32EEEEEENSB_IJSI_SD_EEENSB_IJSD_NSC_ILi5EEEEEEEEENSB_IJNSB_IJSI_NSC_ILi512EEEEEENSB_IJSD_SW_EEENSB_IJSW_NSC_ILi16384EEEEEEEEEEEEEvEENS13_INSA_13SM90_TMA_LOADENS15_IS17_S19_NSV_INSB_IJS1D_NSB_IJS1A_S1A_EEES1F_EEENSB_IJS1J_S1I_NSB_IJSW_NSC_ILi4096EEEEEEEEEEEEEvEEEENS_8epilogue10collective6detail29Sm90TmaWarpSpecializedAdapterINS21_15DefaultEpilogueISL_NSB_IJNSB_IJlllEEESD_SW_EEES26_NS20_6thread17LinearCombinationISL_Li1EffLNS27_9ScaleType4KindE0ELNS_15FloatRoundStyleE2ESL_EENS_4gemm15EpilogueDefaultEEEEEvvEEEEvNT_6ParamsE --------------------------
	.section	.nv.info._ZN7cutlass13device_kernelINS_4conv6kernel13ConvUniversalINS1_16ConvProblemShapeILNS1_8OperatorE1ELi2EEENS1_10collective14CollectiveConvINS1_46MainloopSm90TmaGmmaWarpSpecializedImplicitGemmILS5_1ELi5ELi2EN4cute5tupleIJNSA_1CILi1EEESD_SD_EEENS1_36KernelImplicitTmaWarpSpecializedSm90ELi1EEENSB_IJNSC_ILi256EEENSC_ILi64EEENSB_IJSI_EEEEEENS_10bfloat16_tESL_NSA_8TiledMMAINSA_8MMA_AtomIJNSA_4SM904GMMA27MMA_64x64x16_F32BF16BF16_SSILNSP_5MajorE0ELSR_1ELNSP_7ScaleInE1ELSS_1EEEEEENSA_6LayoutISE_NSB_IJNSC_ILi0EEESW_SW_EEEEENSB_IJNSA_10UnderscoreESZ_SZ_EEEEENS7_6detail26Sm90ImplicitGemmTileTraitsINSA_20SM90_TMA_LOAD_IM2COLENSA_14ComposedLayoutINSA_7SwizzleILi3ELi4ELi3EEENSA_18smem_ptr_flag_bitsILi16EEENSV_INSB_IJNSB_IJNSC_ILi8EEENSC_ILi32EEEEEENSB_IJSI_SD_EEENSB_IJSD_NSC_ILi5EEEEEEEEENSB_IJNSB_IJSI_NSC_ILi512EEEEEENSB_IJSD_SW_EEENSB_IJSW_NSC_ILi16384EEEEEEEEEEEEEvEENS13_INSA_13SM90_TMA_LOADENS15_IS17_S19_NSV_INSB_IJS1D_NSB_IJS1A_S1A_EEES1F_EEENSB_IJS1J_S1I_NSB_IJSW_NSC_ILi4096EEEEEEEEEEEEEvEEEENS_8epilogue10collective6detail29Sm90TmaWarpSpecializedAdapterINS21_15DefaultEpilogueISL_NSB_IJNSB_IJlllEEESD_SW_EEES26_NS20_6thread17LinearCombinationISL_Li1EffLNS27_9ScaleType4KindE0ELNS_15FloatRoundStyleE2ESL_EENS_4gemm15EpilogueDefaultEEEEEvvEEEEvNT_6ParamsE,"",@"SHT_CUDA_INFO"
	.sectionflags	@""
	.align	4


	//----- nvinfo : EIATTR_CUDA_API_VERSION
	.align		4
        /*0000*/ 	.byte	0x04, 0x37
        /*0002*/ 	.short	(.L_18 - .L_17)
.L_17:
        /*0004*/ 	.word	0x00000082


	//----- nvinfo : EIATTR_KPARAM_INFO
	.align		4
.L_18:
        /*0008*/ 	.byte	0x04, 0x17
        /*000a*/ 	.short	(.L_20 - .L_19)
.L_19:
        /*000c*/ 	.word	0x00000000
        /*0010*/ 	.short	0x0000
        /*0012*/ 	.short	0x0070
        /*0014*/ 	.byte	0x00, 0xf0, 0x01, 0x0e


	//----- nvinfo : EIATTR_SPARSE_MMA_MASK
	.align		4
.L_20:
        /*0018*/ 	.byte	0x03, 0x50
        /*001a*/ 	.short	0x0000


	//----- nvinfo : EIATTR_MAXREG_COUNT
	.align		4
        /*001c*/ 	.byte	0x03, 0x1b
        /*001e*/ 	.short	0x00ff


	//----- nvinfo : EIATTR_NUM_BARRIERS
	.align		4
        /*0020*/ 	.byte	0x02, 0x4c
        /*0022*/ 	.byte	0x01
	.zero		1


	//----- nvinfo : EIATTR_MERCURY_ISA_VERSION
	.align		4
        /*0024*/ 	.byte	0x03, 0x5f
        /*0026*/ 	.short	0x0101


	//----- nvinfo : EIATTR_COOP_GROUP_MASK_REGIDS
	.align		4
        /*0028*/ 	.byte	0x04, 0x29
        /*002a*/ 	.short	(.L_22 - .L_21)


	//   ....[0]....
.L_21:
        /*002c*/ 	.word	0xffffffff


	//   ....[1]....
        /*0030*/ 	.word	0xffffffff


	//   ....[2]....
        /*0034*/ 	.word	0xffffffff


	//----- nvinfo : EIATTR_COOP_GROUP_INSTR_OFFSETS
	.align		4
.L_22:
        /*0038*/ 	.byte	0x04, 0x28
        /*003a*/ 	.short	(.L_24 - .L_23)


	//   ....[0]....
.L_23:
        /*003c*/ 	.word	0x00000060


	//   ....[1]....
        /*0040*/ 	.word	0x00000070


	//   ....[2]....
        /*0044*/ 	.word	0x00000130


	//----- nvinfo : EIATTR_MBARRIER_INSTR_OFFSETS
	.align		4
.L_24:
        /*0048*/ 	.byte	0x04, 0x39
        /*004a*/ 	.short	(.L_26 - .L_25)


	//   ....[0]....
.L_25:
        /*004c*/ 	.word	0x00000250
        /*0050*/ 	.word	0x000000ff
        /*0054*/ 	.word	0x00032000
        /*0058*/ 	.short	0x0100
        /*005a*/ 	.byte	0x08
	.zero		1


	//   ....[1]....
        /*005c*/ 	.word	0x00000260
        /*0060*/ 	.word	0x000000ff
        /*0064*/ 	.word	0x00032028
        /*0068*/ 	.short	0x0100
        /*006a*/ 	.byte	0x08
	.zero		1


	//   ....[2]....
        /*006c*/ 	.word	0x00000270
        /*0070*/ 	.word	0x000000ff
        /*0074*/ 	.word	0x00032008
        /*0078*/ 	.short	0x0100
        /*007a*/ 	.byte	0x08
	.zero		1


	//   ....[3]....
        /*007c*/ 	.word	0x00000280
        /*0080*/ 	.word	0x000000ff
        /*0084*/ 	.word	0x00032030
        /*0088*/ 	.short	0x0100
        /*008a*/ 	.byte	0x08
	.zero		1


	//   ....[4]....
        /*008c*/ 	.word	0x00000290
        /*0090*/ 	.word	0x000000ff
        /*0094*/ 	.word	0x00032010
        /*0098*/ 	.short	0x0100
        /*009a*/ 	.byte	0x08
	.zero		1


	//   ....[5]....
        /*009c*/ 	.word	0x000002a0
        /*00a0*/ 	.word	0x000000ff
        /*00a4*/ 	.word	0x00032038
        /*00a8*/ 	.short	0x0100
        /*00aa*/ 	.byte	0x08
	.zero		1


	//   ....[6]....
        /*00ac*/ 	.word	0x000002b0
        /*00b0*/ 	.word	0x000000ff
        /*00b4*/ 	.word	0x00032018
        /*00b8*/ 	.short	0x0100
        /*00ba*/ 	.byte	0x08
	.zero		1


	//   ....[7]....
        /*00bc*/ 	.word	0x000002c0
        /*00c0*/ 	.word	0x000000ff
        /*00c4*/ 	.word	0x00032040
        /*00c8*/ 	.short	0x0100
        /*00ca*/ 	.byte	0x08
	.zero		1


	//   ....[8]....
        /*00cc*/ 	.word	0x000002d0
        /*00d0*/ 	.word	0x000000ff
        /*00d4*/ 	.word	0x00032020
        /*00d8*/ 	.short	0x0100
        /*00da*/ 	.byte	0x08
	.zero		1


	//   ....[9]....
        /*00dc*/ 	.word	0x000002e0
        /*00e0*/ 	.word	0x000000ff
        /*00e4*/ 	.word	0x00032048
        /*00e8*/ 	.short	0x0100
        /*00ea*/ 	.byte	0x08
	.zero		1


	//   ....[10]....
        /*00ec*/ 	.word	0x00000b80
        /*00f0*/ 	.word	0x00000004
        /*00f4*/ 	.word	0x00032000
        /*00f8*/ 	.short	0x010a
        /*00fa*/ 	.byte	0x3f
	.zero		1


	//   ....[11]....
        /*00fc*/ 	.word	0x00001200
        /*0100*/ 	.word	0x00000006
        /*0104*/ 	.word	0x00032000
        /*0108*/ 	.short	0x010a
        /*010a*/ 	.byte	0x3f
	.zero		1


	//   ....[12]....
        /*010c*/ 	.word	0x00001720
        /*0110*/ 	.word	0x000000ff
        /*0114*/ 	.word	0x00000000
        /*0118*/ 	.short	0x0101
        /*011a*/ 	.byte	0x09
	.zero		1


	//   ....[13]....
        /*011c*/ 	.word	0x00001910
        /*0120*/ 	.word	0x00000004
        /*0124*/ 	.word	0x00000000
        /*0128*/ 	.short	0x0101
        /*012a*/ 	.byte	0x3f
	.zero		1


	//   ....[14]....
        /*012c*/ 	.word	0x0000bff0
        /*0130*/ 	.word	0x0000000c
        /*0134*/ 	.word	0x00032028
        /*0138*/ 	.short	0x010a
        /*013a*/ 	.byte	0x3f
	.zero		1


	//   ....[15]....
        /*013c*/ 	.word	0x0000c6a0
        /*0140*/ 	.word	0x00000004
        /*0144*/ 	.word	0x00000000
        /*0148*/ 	.short	0x010a
        /*014a*/ 	.byte	0x3f
	.zero		1


	//   ....[16]....
        /*014c*/ 	.word	0x0000c750
        /*0150*/ 	.word	0x00000000
        /*0154*/ 	.word	0x00000000
        /*0158*/ 	.short	0x010a
        /*015a*/ 	.byte	0x3f
	.zero		1


	//   ....[17]....
        /*015c*/ 	.word	0x0000c800
        /*0160*/ 	.word	0x00000000
        /*0164*/ 	.word	0x00000000
        /*0168*/ 	.short	0x010a
        /*016a*/ 	.byte	0x3f
	.zero		1


	//   ....[18]....
        /*016c*/ 	.word	0x0000c8b0
        /*0170*/ 	.word	0x00000000
        /*0174*/ 	.word	0x00000000
        /*0178*/ 	.short	0x010a
        /*017a*/ 	.byte	0x3f
	.zero		1


	//   ....[19]....
        /*017c*/ 	.word	0x0000c960
        /*0180*/ 	.word	0x00000002
        /*0184*/ 	.word	0x00000000
        /*0188*/ 	.short	0x010a
        /*018a*/ 	.byte	0x3f
	.zero		1


	//----- nvinfo : EIATTR_NUM_MBARRIERS
	.align		4
.L_26:
        /*018c*/ 	.byte	0x03, 0x38
        /*018e*/ 	.short	0x000a


	//----- nvinfo : EIATTR_EXIT_INSTR_OFFSETS
	.align		4
        /*0190*/ 	.byte	0x04, 0x1c
        /*0192*/ 	.short	(.L_28 - .L_27)


	//   ....[0]....
.L_27:
        /*0194*/ 	.word	0x000006b0


	//   ....[1]....
        /*0198*/ 	.word	0x00001a60


	//   ....[2]....
        /*019c*/ 	.word	0x00008b00


	//   ....[3]....
        /*01a0*/ 	.word	0x00008b40


	//   ....[4]....
        /*01a4*/ 	.word	0x0000bd90


	//   ....[5]....
        /*01a8*/ 	.word	0x0000bdd0


	//   ....[6]....
        /*01ac*/ 	.word	0x0000bdf0


	//   ....[7]....
        /*01b0*/ 	.word	0x0000c590


	//   ....[8]....
        /*01b4*/ 	.word	0x0000c990


	//----- nvinfo : EIATTR_MAX_THREADS
	.align		4
.L_28:
        /*01b8*/ 	.byte	0x04, 0x05
        /*01ba*/ 	.short	(.L_30 - .L_29)
.L_29:
        /*01bc*/ 	.word	0x00000100
        /*01c0*/ 	.word	0x00000001
        /*01c4*/ 	.word	0x00000001


	//----- nvinfo : EIATTR_CRS_STACK_SIZE
	.align		4
.L_30:
        /*01c8*/ 	.byte	0x04, 0x1e
        /*01ca*/ 	.short	(.L_32 - .L_31)
.L_31:
        /*01cc*/ 	.word	0x00000000


	//----- nvinfo : EIATTR_CBANK_PARAM_SIZE
	.align		4
.L_32:
        /*01d0*/ 	.byte	0x03, 0x19
        /*01d2*/ 	.short	0x03f0


	//----- nvinfo : EIATTR_PARAM_CBANK
	.align		4
        /*01d4*/ 	.byte	0x04, 0x0a
        /*01d6*/ 	.short	(.L_34 - .L_33)
	.align		4
.L_33:
        /*01d8*/ 	.word	index@(.nv.constant0._ZN7cutlass13device_kernelINS_4conv6kernel13ConvUniversalINS1_16ConvProblemShapeILNS1_8OperatorE1ELi2EEENS1_10collective14CollectiveConvINS1_46MainloopSm90TmaGmmaWarpSpecializedImplicitGemmILS5_1ELi5ELi2EN4cute5tupleIJNSA_1CILi1EEESD_SD_EEENS1_36KernelImplicitTmaWarpSpecializedSm90ELi1EEENSB_IJNSC_ILi256EEENSC_ILi64EEENSB_IJSI_EEEEEENS_10bfloat16_tESL_NSA_8TiledMMAINSA_8MMA_AtomIJNSA_4SM904GMMA27MMA_64x64x16_F32BF16BF16_SSILNSP_5MajorE0ELSR_1ELNSP_7ScaleInE1ELSS_1EEEEEENSA_6LayoutISE_NSB_IJNSC_ILi0EEESW_SW_EEEEENSB_IJNSA_10UnderscoreESZ_SZ_EEEEENS7_6detail26Sm90ImplicitGemmTileTraitsINSA_20SM90_TMA_LOAD_IM2COLENSA_14ComposedLayoutINSA_7SwizzleILi3ELi4ELi3EEENSA_18smem_ptr_flag_bitsILi16EEENSV_INSB_IJNSB_IJNSC_ILi8EEENSC_ILi32EEEEEENSB_IJSI_SD_EEENSB_IJSD_NSC_ILi5EEEEEEEEENSB_IJNSB_IJSI_NSC_ILi512EEEEEENSB_IJSD_SW_EEENSB_IJSW_NSC_ILi16384EEEEEEEEEEEEEvEENS13_INSA_13SM90_TMA_LOADENS15_IS17_S19_NSV_INSB_IJS1D_NSB_IJS1A_S1A_EEES1F_EEENSB_IJS1J_S1I_NSB_IJSW_NSC_ILi4096EEEEEEEEEEEEEvEEEENS_8epilogue10collective6detail29Sm90TmaWarpSpecializedAdapterINS21_15DefaultEpilogueISL_NSB_IJNSB_IJlllEEESD_SW_EEES26_NS20_6thread17LinearCombinationISL_Li1EffLNS27_9ScaleType4KindE0ELNS_15FloatRoundStyleE2ESL_EENS_4gemm15EpilogueDefaultEEEEEvvEEEEvNT_6ParamsE)
        /*01dc*/ 	.short	0x0210
        /*01de*/ 	.short	0x03f0


	//----- nvinfo : EIATTR_SW_WAR
	.align		4
.L_34:
        /*01e0*/ 	.byte	0x04, 0x36
        /*01e2*/ 	.short	(.L_36 - .L_35)
.L_35:
        /*01e4*/ 	.word	0x00000008
.L_36:


//--------------------- .nv.callgraph             --------------------------
	.section	.nv.callgraph,"",@"SHT_CUDA_CALLGRAPH"
	.align	4
	.sectionentsize	8
	.align		4
        /*0000*/ 	.word	0x00000000
	.align		4
        /*0004*/ 	.word	0xffffffff
	.align		4
        /*0008*/ 	.word	0x00000000
	.align		4
        /*000c*/ 	.word	0xfffffffe
	.align		4
        /*0010*/ 	.word	0x00000000
	.align		4
        /*0014*/ 	.word	0xfffffffd
	.align		4
        /*0018*/ 	.word	0x00000000
	.align		4
        /*001c*/ 	.word	0xfffffffc


//--------------------- .nv.constant4             --------------------------
	.section	.nv.constant4,"a",@progbits
	.align	8
	.align		8
.nv.constant4:
        /*0000*/ 	.dword	_ZN39_INTERNAL_3f77e849_4_k_cu_b292e961_30184cuda3std3__45__cpo5beginE
	.align		8
        /*0008*/ 	.dword	_ZN39_INTERNAL_3f77e849_4_k_cu_b292e961_30184cuda3std3__45__cpo3endE
	.align		8
        /*0010*/ 	.dword	_ZN39_INTERNAL_3f77e849_4_k_cu_b292e961_30184cuda3std3__45__cpo6cbeginE
	.align		8
        /*0018*/ 	.dword	_ZN39_INTERNAL_3f77e849_4_k_cu_b292e961_30184cuda3std3__45__cpo4cendE
	.align		8
        /*0020*/ 	.dword	_ZN39_INTERNAL_3f77e849_4_k_cu_b292e961_30184cuda3std3__441_GLOBAL__N__3f77e849_4_k_cu_b292e961_30186ignoreE
	.align		8
        /*0028*/ 	.dword	_ZN39_INTERNAL_3f77e849_4_k_cu_b292e961_30184cuda3std3__419piecewise_constructE
	.align		8
        /*0030*/ 	.dword	_ZN39_INTERNAL_3f77e849_4_k_cu_b292e961_30184cuda3std3__48in_placeE
	.align		8
        /*0038*/ 	.dword	_ZN39_INTERNAL_3f77e849_4_k_cu_b292e961_30184cuda3std6ranges3__45__cpo4swapE
	.align		8
        /*0040*/ 	.dword	_ZN39_INTERNAL_3f77e849_4_k_cu_b292e961_30184cuda3std6ranges3__45__cpo9iter_moveE
	.align		8
        /*0048*/ 	.dword	_ZN39_INTERNAL_3f77e849_4_k_cu_b292e961_30184cute7productE
	.align		8
        /*0050*/ 	.dword	_ZN39_INTERNAL_3f77e849_4_k_cu_b292e961_30184cute1_E


//--------------------- .text._ZN7cutlass13device_kernelINS_4conv6kernel13ConvUniversalINS1_16ConvProblemShapeILNS1_8OperatorE1ELi2EEENS1_10collective14CollectiveConvINS1_46MainloopSm90TmaGmmaWarpSpecializedImplicitGemmILS5_1ELi5ELi2EN4cute5tupleIJNSA_1CILi1EEESD_SD_EEENS1_36KernelImplicitTmaWarpSpecializedSm90ELi1EEENSB_IJNSC_ILi256EEENSC_ILi64EEENSB_IJSI_EEEEEENS_10bfloat16_tESL_NSA_8TiledMMAINSA_8MMA_AtomIJNSA_4SM904GMMA27MMA_64x64x16_F32BF16BF16_SSILNSP_5MajorE0ELSR_1ELNSP_7ScaleInE1ELSS_1EEEEEENSA_6LayoutISE_NSB_IJNSC_ILi0EEESW_SW_EEEEENSB_IJNSA_10UnderscoreESZ_SZ_EEEEENS7_6detail26Sm90ImplicitGemmTileTraitsINSA_20SM90_TMA_LOAD_IM2COLENSA_14ComposedLayoutINSA_7SwizzleILi3ELi4ELi3EEENSA_18smem_ptr_flag_bitsILi16EEENSV_INSB_IJNSB_IJNSC_ILi8EEENSC_ILi32EEEEEENSB_IJSI_SD_EEENSB_IJSD_NSC_ILi5EEEEEEEEENSB_IJNSB_IJSI_NSC_ILi512EEEEEENSB_IJSD_SW_EEENSB_IJSW_NSC_ILi16384EEEEEEEEEEEEEvEENS13_INSA_13SM90_TMA_LOADENS15_IS17_S19_NSV_INSB_IJS1D_NSB_IJS1A_S1A_EEES1F_EEENSB_IJS1J_S1I_NSB_IJSW_NSC_ILi4096EEEEEEEEEEEEEvEEEENS_8epilogue10collective6detail29Sm90TmaWarpSpecializedAdapterINS21_15DefaultEpilogueISL_NSB_IJNSB_IJlllEEESD_SW_EEES26_NS20_6thread17LinearCombinationISL_Li1EffLNS27_9ScaleType4KindE0ELNS_15FloatRoundStyleE2ESL_EENS_4gemm15EpilogueDefaultEEEEEvvEEEEvNT_6ParamsE --------------------------
	.section	.text._ZN7cutlass13device_kernelINS_4conv6kernel13ConvUniversalINS1_16ConvProblemShapeILNS1_8OperatorE1ELi2EEENS1_10collective14CollectiveConvINS1_46MainloopSm90TmaGmmaWarpSpecializedImplicitGemmILS5_1ELi5ELi2EN4cute5tupleIJNSA_1CILi1EEESD_SD_EEENS1_36KernelImplicitTmaWarpSpecializedSm90ELi1EEENSB_IJNSC_ILi256EEENSC_ILi64EEENSB_IJSI_EEEEEENS_10bfloat16_tESL_NSA_8TiledMMAINSA_8MMA_AtomIJNSA_4SM904GMMA27MMA_64x64x16_F32BF16BF16_SSILNSP_5MajorE0ELSR_1ELNSP_7ScaleInE1ELSS_1EEEEEENSA_6LayoutISE_NSB_IJNSC_ILi0EEESW_SW_EEEEENSB_IJNSA_10UnderscoreESZ_SZ_EEEEENS7_6detail26Sm90ImplicitGemmTileTraitsINSA_20SM90_TMA_LOAD_IM2COLENSA_14ComposedLayoutINSA_7SwizzleILi3ELi4ELi3EEENSA_18smem_ptr_flag_bitsILi16EEENSV_INSB_IJNSB_IJNSC_ILi8EEENSC_ILi32EEEEEENSB_IJSI_SD_EEENSB_IJSD_NSC_ILi5EEEEEEEEENSB_IJNSB_IJSI_NSC_ILi512EEEEEENSB_IJSD_SW_EEENSB_IJSW_NSC_ILi16384EEEEEEEEEEEEEvEENS13_INSA_13SM90_TMA_LOADENS15_IS17_S19_NSV_INSB_IJS1D_NSB_IJS1A_S1A_EEES1F_EEENSB_IJS1J_S1I_NSB_IJSW_NSC_ILi4096EEEEEEEEEEEEEvEEEENS_8epilogue10collective6detail29Sm90TmaWarpSpecializedAdapterINS21_15DefaultEpilogueISL_NSB_IJNSB_IJlllEEESD_SW_EEES26_NS20_6thread17LinearCombinationISL_Li1EffLNS27_9ScaleType4KindE0ELNS_15FloatRoundStyleE2ESL_EENS_4gemm15EpilogueDefaultEEEEEvvEEEEvNT_6ParamsE,"ax",@progbits
	.align	128
.text._ZN7cutlass13device_kernelINS_4conv6kernel13ConvUniversalINS1_16ConvProblemShapeILNS1_8OperatorE1ELi2EEENS1_10collective14CollectiveConvINS1_46MainloopSm90TmaGmmaWarpSpecializedImplicitGemmILS5_1ELi5ELi2EN4cute5tupleIJNSA_1CILi1EEESD_SD_EEENS1_36KernelImplicitTmaWarpSpecializedSm90ELi1EEENSB_IJNSC_ILi256EEENSC_ILi64EEENSB_IJSI_EEEEEENS_10bfloat16_tESL_NSA_8TiledMMAINSA_8MMA_AtomIJNSA_4SM904GMMA27MMA_64x64x16_F32BF16BF16_SSILNSP_5MajorE0ELSR_1ELNSP_7ScaleInE1ELSS_1EEEEEENSA_6LayoutISE_NSB_IJNSC_ILi0EEESW_SW_EEEEENSB_IJNSA_10UnderscoreESZ_SZ_EEEEENS7_6detail26Sm90ImplicitGemmTileTraitsINSA_20SM90_TMA_LOAD_IM2COLENSA_14ComposedLayoutINSA_7SwizzleILi3ELi4ELi3EEENSA_18smem_ptr_flag_bitsILi16EEENSV_INSB_IJNSB_IJNSC_ILi8EEENSC_ILi32EEEEEENSB_IJSI_SD_EEENSB_IJSD_NSC_ILi5EEEEEEEEENSB_IJNSB_IJSI_NSC_ILi512EEEEEENSB_IJSD_SW_EEENSB_IJSW_NSC_ILi16384EEEEEEEEEEEEEvEENS13_INSA_13SM90_TMA_LOADENS15_IS17_S19_NSV_INSB_IJS1D_NSB_IJS1A_S1A_EEES1F_EEENSB_IJS1J_S1I_NSB_IJSW_NSC_ILi4096EEEEEEEEEEEEEvEEEENS_8epilogue10collective6detail29Sm90TmaWarpSpecializedAdapterINS21_15DefaultEpilogueISL_NSB_IJNSB_IJlllEEESD_SW_EEES26_NS20_6thread17LinearCombinationISL_Li1EffLNS27_9ScaleType4KindE0ELNS_15FloatRoundStyleE2ESL_EENS_4gemm15EpilogueDefaultEEEEEvvEEEEvNT_6ParamsE:
        .type           _ZN7cutlass13device_kernelINS_4conv6kernel13ConvUniversalINS1_16ConvProblemShapeILNS1_8OperatorE1ELi2EEENS1_10collective14CollectiveConvINS1_46MainloopSm90TmaGmmaWarpSpecializedImplicitGemmILS5_1ELi5ELi2EN4cute5tupleIJNSA_1CILi1EEESD_SD_EEENS1_36KernelImplicitTmaWarpSpecializedSm90ELi1EEENSB_IJNSC_ILi256EEENSC_ILi64EEENSB_IJSI_EEEEEENS_10bfloat16_tESL_NSA_8TiledMMAINSA_8MMA_AtomIJNSA_4SM904GMMA27MMA_64x64x16_F32BF16BF16_SSILNSP_5MajorE0ELSR_1ELNSP_7ScaleInE1ELSS_1EEEEEENSA_6LayoutISE_NSB_IJNSC_ILi0EEESW_SW_EEEEENSB_IJNSA_10UnderscoreESZ_SZ_EEEEENS7_6detail26Sm90ImplicitGemmTileTraitsINSA_20SM90_TMA_LOAD_IM2COLENSA_14ComposedLayoutINSA_7SwizzleILi3ELi4ELi3EEENSA_18smem_ptr_flag_bitsILi16EEENSV_INSB_IJNSB_IJNSC_ILi8EEENSC_ILi32EEEEEENSB_IJSI_SD_EEENSB_IJSD_NSC_ILi5EEEEEEEEENSB_IJNSB_IJSI_NSC_ILi512EEEEEENSB_IJSD_SW_EEENSB_IJSW_NSC_ILi16384EEEEEEEEEEEEEvEENS13_INSA_13SM90_TMA_LOADENS15_IS17_S19_NSV_INSB_IJS1D_NSB_IJS1A_S1A_EEES1F_EEENSB_IJS1J_S1I_NSB_IJSW_NSC_ILi4096EEEEEEEEEEEEEvEEEENS_8epilogue10collective6detail29Sm90TmaWarpSpecializedAdapterINS21_15DefaultEpilogueISL_NSB_IJNSB_IJlllEEESD_SW_EEES26_NS20_6thread17LinearCombinationISL_Li1EffLNS27_9ScaleType4KindE0ELNS_15FloatRoundStyleE2ESL_EENS_4gemm15EpilogueDefaultEEEEEvvEEEEvNT_6ParamsE,@function
        .size           _ZN7cutlass13device_kernelINS_4conv6kernel13ConvUniversalINS1_16ConvProblemShapeILNS1_8OperatorE1ELi2EEENS1_10collective14CollectiveConvINS1_46MainloopSm90TmaGmmaWarpSpecializedImplicitGemmILS5_1ELi5ELi2EN4cute5tupleIJNSA_1CILi1EEESD_SD_EEENS1_36KernelImplicitTmaWarpSpecializedSm90ELi1EEENSB_IJNSC_ILi256EEENSC_ILi64EEENSB_IJSI_EEEEEENS_10bfloat16_tESL_NSA_8TiledMMAINSA_8MMA_AtomIJNSA_4SM904GMMA27MMA_64x64x16_F32BF16BF16_SSILNSP_5MajorE0ELSR_1ELNSP_7ScaleInE1ELSS_1EEEEEENSA_6LayoutISE_NSB_IJNSC_ILi0EEESW_SW_EEEEENSB_IJNSA_10UnderscoreESZ_SZ_EEEEENS7_6detail26Sm90ImplicitGemmTileTraitsINSA_20SM90_TMA_LOAD_IM2COLENSA_14ComposedLayoutINSA_7SwizzleILi3ELi4ELi3EEENSA_18smem_ptr_flag_bitsILi16EEENSV_INSB_IJNSB_IJNSC_ILi8EEENSC_ILi32EEEEEENSB_IJSI_SD_EEENSB_IJSD_NSC_ILi5EEEEEEEEENSB_IJNSB_IJSI_NSC_ILi512EEEEEENSB_IJSD_SW_EEENSB_IJSW_NSC_ILi16384EEEEEEEEEEEEEvEENS13_INSA_13SM90_TMA_LOADENS15_IS17_S19_NSV_INSB_IJS1D_NSB_IJS1A_S1A_EEES1F_EEENSB_IJS1J_S1I_NSB_IJSW_NSC_ILi4096EEEEEEEEEEEEEvEEEENS_8epilogue10collective6detail29Sm90TmaWarpSpecializedAdapterINS21_15DefaultEpilogueISL_NSB_IJNSB_IJlllEEESD_SW_EEES26_NS20_6thread17LinearCombinationISL_Li1EffLNS27_9ScaleType4KindE0ELNS_15FloatRoundStyleE2ESL_EENS_4gemm15EpilogueDefaultEEEEEvvEEEEvNT_6ParamsE,(.L_x_254 - _ZN7cutlass13device_kernelINS_4conv6kernel13ConvUniversalINS1_16ConvProblemShapeILNS1_8OperatorE1ELi2EEENS1_10collective14CollectiveConvINS1_46MainloopSm90TmaGmmaWarpSpecializedImplicitGemmILS5_1ELi5ELi2EN4cute5tupleIJNSA_1CILi1EEESD_SD_EEENS1_36KernelImplicitTmaWarpSpecializedSm90ELi1EEENSB_IJNSC_ILi256EEENSC_ILi64EEENSB_IJSI_EEEEEENS_10bfloat16_tESL_NSA_8TiledMMAINSA_8MMA_AtomIJNSA_4SM904GMMA27MMA_64x64x16_F32BF16BF16_SSILNSP_5MajorE0ELSR_1ELNSP_7ScaleInE1ELSS_1EEEEEENSA_6LayoutISE_NSB_IJNSC_ILi0EEESW_SW_EEEEENSB_IJNSA_10UnderscoreESZ_SZ_EEEEENS7_6detail26Sm90ImplicitGemmTileTraitsINSA_20SM90_TMA_LOAD_IM2COLENSA_14ComposedLayoutINSA_7SwizzleILi3ELi4ELi3EEENSA_18smem_ptr_flag_bitsILi16EEENSV_INSB_IJNSB_IJNSC_ILi8EEENSC_ILi32EEEEEENSB_IJSI_SD_EEENSB_IJSD_NSC_ILi5EEEEEEEEENSB_IJNSB_IJSI_NSC_ILi512EEEEEENSB_IJSD_SW_EEENSB_IJSW_NSC_ILi16384EEEEEEEEEEEEEvEENS13_INSA_13SM90_TMA_LOADENS15_IS17_S19_NSV_INSB_IJS1D_NSB_IJS1A_S1A_EEES1F_EEENSB_IJS1J_S1I_NSB_IJSW_NSC_ILi4096EEEEEEEEEEEEEvEEEENS_8epilogue10collective6detail29Sm90TmaWarpSpecializedAdapterINS21_15DefaultEpilogueISL_NSB_IJNSB_IJlllEEESD_SW_EEES26_NS20_6thread17LinearCombinationISL_Li1EffLNS27_9ScaleType4KindE0ELNS_15FloatRoundStyleE2ESL_EENS_4gemm15EpilogueDefaultEEEEEvvEEEEvNT_6ParamsE)
        .other          _ZN7cutlass13device_kernelINS_4conv6kernel13ConvUniversalINS1_16ConvProblemShapeILNS1_8OperatorE1ELi2EEENS1_10collective14CollectiveConvINS1_46MainloopSm90TmaGmmaWarpSpecializedImplicitGemmILS5_1ELi5ELi2EN4cute5tupleIJNSA_1CILi1EEESD_SD_EEENS1_36KernelImplicitTmaWarpSpecializedSm90ELi1EEENSB_IJNSC_ILi256EEENSC_ILi64EEENSB_IJSI_EEEEEENS_10bfloat16_tESL_NSA_8TiledMMAINSA_8MMA_AtomIJNSA_4SM904GMMA27MMA_64x64x16_F32BF16BF16_SSILNSP_5MajorE0ELSR_1ELNSP_7ScaleInE1ELSS_1EEEEEENSA_6LayoutISE_NSB_IJNSC_ILi0EEESW_SW_EEEEENSB_IJNSA_10UnderscoreESZ_SZ_EEEEENS7_6detail26Sm90ImplicitGemmTileTraitsINSA_20SM90_TMA_LOAD_IM2COLENSA_14ComposedLayoutINSA_7SwizzleILi3ELi4ELi3EEENSA_18smem_ptr_flag_bitsILi16EEENSV_INSB_IJNSB_IJNSC_ILi8EEENSC_ILi32EEEEEENSB_IJSI_SD_EEENSB_IJSD_NSC_ILi5EEEEEEEEENSB_IJNSB_IJSI_NSC_ILi512EEEEEENSB_IJSD_SW_EEENSB_IJSW_NSC_ILi16384EEEEEEEEEEEEEvEENS13_INSA_13SM90_TMA_LOADENS15_IS17_S19_NSV_INSB_IJS1D_NSB_IJS1A_S1A_EEES1F_EEENSB_IJS1J_S1I_NSB_IJSW_NSC_ILi4096EEEEEEEEEEEEEvEEEENS_8epilogue10collective6detail29Sm90TmaWarpSpecializedAdapterINS21_15DefaultEpilogueISL_NSB_IJNSB_IJlllEEESD_SW_EEES26_NS20_6thread17LinearCombinationISL_Li1EffLNS27_9ScaleType4KindE0ELNS_15FloatRoundStyleE2ESL_EENS_4gemm15EpilogueDefaultEEEEEvvEEEEvNT_6ParamsE,@"STO_CUDA_ENTRY STV_DEFAULT"
_ZN7cutlass13device_kernelINS_4conv6kernel13ConvUniversalINS1_16ConvProblemShapeILNS1_8OperatorE1ELi2EEENS1_10collective14CollectiveConvINS1_46MainloopSm90TmaGmmaWarpSpecializedImplicitGemmILS5_1ELi5ELi2EN4cute5tupleIJNSA_1CILi1EEESD_SD_EEENS1_36KernelImplicitTmaWarpSpecializedSm90ELi1EEENSB_IJNSC_ILi256EEENSC_ILi64EEENSB_IJSI_EEEEEENS_10bfloat16_tESL_NSA_8TiledMMAINSA_8MMA_AtomIJNSA_4SM904GMMA27MMA_64x64x16_F32BF16BF16_SSILNSP_5MajorE0ELSR_1ELNSP_7ScaleInE1ELSS_1EEEEEENSA_6LayoutISE_NSB_IJNSC_ILi0EEESW_SW_EEEEENSB_IJNSA_10UnderscoreESZ_SZ_EEEEENS7_6detail26Sm90ImplicitGemmTileTraitsINSA_20SM90_TMA_LOAD_IM2COLENSA_14ComposedLayoutINSA_7SwizzleILi3ELi4ELi3EEENSA_18smem_ptr_flag_bitsILi16EEENSV_INSB_IJNSB_IJNSC_ILi8EEENSC_ILi32EEEEEENSB_IJSI_SD_EEENSB_IJSD_NSC_ILi5EEEEEEEEENSB_IJNSB_IJSI_NSC_ILi512EEEEEENSB_IJSD_SW_EEENSB_IJSW_NSC_ILi16384EEEEEEEEEEEEEvEENS13_INSA_13SM90_TMA_LOADENS15_IS17_S19_NSV_INSB_IJS1D_NSB_IJS1A_S1A_EEES1F_EEENSB_IJS1J_S1I_NSB_IJSW_NSC_ILi4096EEEEEEEEEEEEEvEEEENS_8epilogue10collective6detail29Sm90TmaWarpSpecializedAdapterINS21_15DefaultEpilogueISL_NSB_IJNSB_IJlllEEESD_SW_EEES26_NS20_6thread17LinearCombinationISL_Li1EffLNS27_9ScaleType4KindE0ELNS_15FloatRoundStyleE2ESL_EENS_4gemm15EpilogueDefaultEEEEEvvEEEEvNT_6ParamsE:
[----:B------:R-:W-:Y:S01]  /*0000*/  LDC R1, c[0x0][0x28] ;  /* 0x00000a00ff017b82 */ /* 0x000fe20000000800 */
[----:B------:R-:W0:Y:S01]  /*0010*/  S2R R6, SR_TID.X ;  /* 0x0000000000067919 */ /* 0x000e220000002100 */
[----:B------:R-:W-:Y:S01]  /*0020*/  ELECT P0, URZ, PT ;  /* 0x00000000003f782f */ /* 0x000fe20003800000 */
[----:B------:R-:W-:Y:S01]  /*0030*/  BSSY B0, `(.L_x_0) ;  /* 0x000000f000007945 */ /* 0x000fe20003800000 */
[--C-:B0-----:R-:W-:Y:S02]  /*0040*/  SHF.R.U32.HI R0, RZ, 0x5, R6.reuse ;  /* 0x00000005ff007819 */ /* 0x101fe40000011606 */
[----:B------:R-:W-:-:S03]  /*0050*/  SHF.R.U32.HI R3, RZ, 0x7, R6 ;  /* 0x00000007ff037819 */ /* 0x000fc60000011606 */
[----:B------:R-:W0:Y:S04]  /*0060*/  SHFL.IDX PT, R2, R0, RZ, 0x1f ;  /* 0x00001fff00027589 */ /* 0x000e2800000e0000 */
[----:B------:R1:W2:Y:S01]  /*0070*/  SHFL.IDX PT, R5, R3, RZ, 0x1f ;  /* 0x00001fff03057589 */ /* 0x0002a200000e0000 */
[----:B0-----:R-:W-:-:S13]  /*0080*/  ISETP.NE.OR P0, PT, R2, RZ, !P0 ;  /* 0x000000ff0200720c */ /* 0x001fda0004705670 */
[----:B-12---:R-:W-:Y:S05]  /*0090*/  @P0 BRA `(.L_x_1) ;  /* 0x0000000000200947 */ /* 0x006fea0003800000 */
[----:B------:R-:W-:Y:S02]  /*00a0*/  ULDC.64 UR4, c[0x0][0x198] ;  /* 0x0000660000047ab9 */ /* 0x000fe40000000a00 */
[----:B------:R-:W-:Y:S02]  /*00b0*/  UIADD3 UR6, UP0, UR4, 0xf0, URZ ;  /* 0x000000f004067890 */ /* 0x000fe4000ff1e03f */
[----:B------:R-:W-:Y:S02]  /*00c0*/  UIADD3 UR4, UP1, UR4, 0x1f0, URZ ;  /* 0x000001f004047890 */ /* 0x000fe4000ff3e03f */
[----:B------:R-:W-:Y:S02]  /*00d0*/  UIADD3.X UR7, URZ, UR5, URZ, UP0, !UPT ;  /* 0x000000053f077290 */ /* 0x000fe400087fe43f */
[----:B------:R-:W-:-:S07]  /*00e0*/  UIADD3.X UR5, URZ, UR5, URZ, UP1, !UPT ;  /* 0x000000053f057290 */ /* 0x000fce0008ffe43f */
[----:B------:R0:W-:Y:S02]  /*00f0*/  UTMACCTL.PF [UR6] ;  /* 0x00000000060079b9 */ /* 0x0001e40008040000 */
[----:B------:R0:W-:Y:S02]  /*0100*/  UTMACCTL.PF [UR4] ;  /* 0x00000000040079b9 */ /* 0x0001e40008040000 */
[----:B0-----:R-:W-:Y:S01]  /*0110*/  NOP ;  /* 0x0000000000007918 */ /* 0x001fe20000000000 */
.L_x_1:
[----:B------:R-:W-:Y:S05]  /*0120*/  BSYNC B0 ;  /* 0x0000000000007941 */ /* 0x000fea0003800000 */
.L_x_0:
[----:B------:R-:W0:Y:S01]  /*0130*/  SHFL.IDX PT, R0, R0, RZ, 0x1f ;  /* 0x00001fff00007589 */ /* 0x000e2200000e0000 */
[----:B------:R-:W-:-:S04]  /*0140*/  SHF.R.S32.HI R3, RZ, 0x1f, R2 ;  /* 0x0000001fff037819 */ /* 0x000fc80000011402 */
[----:B------:R-:W-:Y:S02]  /*0150*/  LEA.HI R3, R3, R2, RZ, 0x2 ;  /* 0x0000000203037211 */ /* 0x000fe400078f10ff */
[----:B0-----:R-:W-:-:S13]  /*0160*/  ISETP.NE.AND P0, PT, R0, RZ, PT ;  /* 0x000000ff0000720c */ /* 0x001fda0003f05270 */
[----:B------:R-:W-:Y:S05]  /*0170*/  @P0 BRA `(.L_x_2) ;  /* 0x0000000000600947 */ /* 0x000fea0003800000 */
[----:B------:R-:W0:Y:S01]  /*0180*/  S2UR UR8, SR_CgaCtaId ;  /* 0x00000000000879c3 */ /* 0x000e220000008800 */
[----:B------:R-:W-:Y:S01]  /*0190*/  UMOV UR4, 0x400 ;  /* 0x0000040000047882 */ /* 0x000fe20000000000 */
[----:B------:R-:W-:Y:S01]  /*01a0*/  UMOV UR5, 0x1 ;  /* 0x0000000100057882 */ /* 0x000fe20000000000 */
[----:B------:R-:W-:Y:S01]  /*01b0*/  UMOV UR6, 0x80 ;  /* 0x0000008000067882 */ /* 0x000fe20000000000 */
[----:B------:R-:W-:Y:S01]  /*01c0*/  ELECT P0, URZ, PT ;  /* 0x00000000003f782f */ /* 0x000fe20003800000 */
[----:B------:R-:W-:-:S04]  /*01d0*/  UIADD3 UR6, -UR6, 0x100000, URZ ;  /* 0x0010000006067890 */ /* 0x000fc8000fffe13f */
[----:B------:R-:W-:Y:S02]  /*01e0*/  USHF.L.U32 UR7, UR6, 0xb, URZ ;  /* 0x0000000b06077899 */ /* 0x000fe4000800063f */
[----:B------:R-:W-:Y:S02]  /*01f0*/  USHF.L.U32 UR6, UR6, 0x1, URZ ;  /* 0x0000000106067899 */ /* 0x000fe4000800063f */
[----:B0-----:R-:W-:Y:S02]  /*0200*/  ULEA UR8, UR8, UR4, 0x18 ;  /* 0x0000000408087291 */ /* 0x001fe4000f8ec03f */
[----:B------:R-:W-:-:S04]  /*0210*/  UIADD3 UR4, -UR5, 0x100000, URZ ;  /* 0x0010000005047890 */ /* 0x000fc8000fffe13f */
[----:B------:R-:W-:Y:S02]  /*0220*/  USHF.L.U32 UR5, UR4, 0xb, URZ ;  /* 0x0000000b04057899 */ /* 0x000fe4000800063f */
[----:B------:R-:W-:Y:S01]  /*0230*/  USHF.L.U32 UR4, UR4, 0x1, URZ ;  /* 0x0000000104047899 */ /* 0x000fe2000800063f */
[----:B------:R-:W0:Y:S11]  /*0240*/  FENCE.VIEW.ASYNC.S ;  /* 0x00000000000073c6 */ /* 0x000e360000000000 */
[----:B0-----:R0:W1:Y:S01]  /*0250*/  SYNCS.EXCH.64 URZ, [UR8+0x32000], UR4 ;  /* 0x03200004083f75b2 */ /* 0x0010620008000100 */
[----:B------:R0:W2:Y:S01]  /*0260*/  SYNCS.EXCH.64 URZ, [UR8+0x32028], UR6 ;  /* 0x03202806083f75b2 */ /* 0x0000a20008000100 */
[----:B------:R0:W3:Y:S01]  /*0270*/  SYNCS.EXCH.64 URZ, [UR8+0x32008], UR4 ;  /* 0x03200804083f75b2 */ /* 0x0000e20008000100 */
[----:B------:R0:W4:Y:S01]  /*0280*/  SYNCS.EXCH.64 URZ, [UR8+0x32030], UR6 ;  /* 0x03203006083f75b2 */ /* 0x0001220008000100 */
[----:B------:R0:W0:Y:S01]  /*0290*/  SYNCS.EXCH.64 URZ, [UR8+0x32010], UR4 ;  /* 0x03201004083f75b2 */ /* 0x0000220008000100 */
[----:B------:R0:W0:Y:S01]  /*02a0*/  SYNCS.EXCH.64 URZ, [UR8+0x32038], UR6 ;  /* 0x03203806083f75b2 */ /* 0x0000220008000100 */
[----:B------:R0:W0:Y:S01]  /*02b0*/  SYNCS.EXCH.64 URZ, [UR8+0x32018], UR4 ;  /* 0x03201804083f75b2 */ /* 0x0000220008000100 */
[----:B------:R0:W0:Y:S01]  /*02c0*/  SYNCS.EXCH.64 URZ, [UR8+0x32040], UR6 ;  /* 0x03204006083f75b2 */ /* 0x0000220008000100 */
[----:B------:R0:W0:Y:S01]  /*02d0*/  SYNCS.EXCH.64 URZ, [UR8+0x32020], UR4 ;  /* 0x03202004083f75b2 */ /* 0x0000220008000100 */
[----:B------:R0:W0:Y:S01]  /*02e0*/  SYNCS.EXCH.64 URZ, [UR8+0x32048], UR6 ;  /* 0x03204806083f75b2 */ /* 0x0000220008000100 */
[----:B------:R-:W-:Y:S01]  /*02f0*/  NOP ;  /* 0x0000000000007918 */ /* 0x000fe20000000000 */
.L_x_2:
[----:B0-----:R-:W-:Y:S01]  /*0300*/  ULDC.64 UR4, c[0x0][0x598] ;  /* 0x0001660000047ab9 */ /* 0x001fe20000000a00 */
[----:B------:R-:W-:Y:S01]  /*0310*/  LOP3.LUT R3, R3, 0xfffffffc, RZ, 0xc0, !PT ;  /* 0xfffffffc03037812 */ /* 0x000fe200078ec0ff */
[----:B------:R-:W-:Y:S01]  /*0320*/  NOP ;  /* 0x0000000000007918 */ /* 0x000fe20000000000 */
[----:B------:R-:W-:Y:S01]  /*0330*/  ISETP.NE.U32.AND P0, PT, RZ, UR4, PT ;  /* 0x00000004ff007c0c */ /* 0x000fe2000bf05070 */
[----:B------:R-:W-:Y:S01]  /*0340*/  NOP ;  /* 0x0000000000007918 */ /* 0x000fe20000000000 */
[----:B-1234-:R-:W-:Y:S01]  /*0350*/  BAR.SYNC.DEFER_BLOCKING 0x0 ;  /* 0x0000000000007b1d */ /* 0x01efe20000010000 */
[----:B------:R-:W-:Y:S01]  /*0360*/  IMAD.IADD R4, R2, 0x1, -R3 ;  /* 0x0000000102047824 */ /* 0x000fe200078e0a03 */
[----:B------:R-:W-:Y:S02]  /*0370*/  ISETP.NE.AND.EX P0, PT, RZ, UR5, PT, P0 ;  /* 0x00000005ff007c0c */ /* 0x000fe4000bf05300 */
[C---:B------:R-:W-:Y:S02]  /*0380*/  ISETP.NE.AND P2, PT, R5.reuse, 0x1, PT ;  /* 0x000000010500780c */ /* 0x040fe40003f45270 */
[----:B------:R-:W-:Y:S01]  /*0390*/  LOP3.LUT P1, RZ, R5, R4, RZ, 0xfc, !PT ;  /* 0x0000000405ff7212 */ /* 0x000fe2000782fcff */
[----:B------:R-:W-:-:S03]  /*03a0*/  ULDC.64 UR14, c[0x0][0x208] ;  /* 0x00008200000e7ab9 */ /* 0x000fc60000000a00 */
[----:B------:R-:W-:-:S04]  /*03b0*/  SEL R0, RZ, 0x1, P1 ;  /* 0x00000001ff007807 */ /* 0x000fc80000800000 */
[----:B------:R-:W-:Y:S01]  /*03c0*/  SEL R0, R0, 0x2, P2 ;  /* 0x0000000200007807 */ /* 0x000fe20001000000 */
[----:B------:R-:W-:Y:S06]  /*03d0*/  @!P0 BRA `(.L_x_3) ;  /* 0x00000000001c8947 */ /* 0x000fec0003800000 */
[----:B------:R-:W0:Y:S02]  /*03e0*/  LDC.64 R2, c[0x0][0x598] ;  /* 0x00016600ff027b82 */ /* 0x000e240000000a00 */
[----:B0-----:R-:W2:Y:S02]  /*03f0*/  LDG.E.64 R2, desc[UR14][R2.64] ;  /* 0x0000000e02027981 */ /* 0x001ea4000c1e1b00 */
[----:B--2---:R-:W-:-:S04]  /*0400*/  ISETP.NE.U32.AND P0, PT, R2, RZ, PT ;  /* 0x000000ff0200720c */ /* 0x004fc80003f05070 */
[----:B------:R-:W-:-:S13]  /*0410*/  ISETP.NE.AND.EX P0, PT, R3, RZ, PT, P0 ;  /* 0x000000ff0300720c */ /* 0x000fda0003f05300 */
[----:B------:R-:W-:Y:S05]  /*0420*/  @!P0 BRA `(.L_x_3) ;  /* 0x0000000000088947 */ /* 0x000fea0003800000 */
[----:B------:R2:W5:Y:S01]  /*0430*/  LD.E R11, desc[UR14][R2.64] ;  /* 0x0000000e020b7980 */ /* 0x000562000c101900 */
[----:B------:R-:W-:Y:S05]  /*0440*/  BRA `(.L_x_4) ;  /* 0x0000000000207947 */ /* 0x000fea0003800000 */
.L_x_3:
[----:B------:R-:W-:Y:S02]  /*0450*/  ULDC.64 UR4, c[0x0][0x588] ;  /* 0x0001620000047ab9 */ /* 0x000fe40000000a00 */
[----:B------:R-:W-:-:S04]  /*0460*/  ISETP.NE.U32.AND P0, PT, RZ, UR4, PT ;  /* 0x00000004ff007c0c */ /* 0x000fc8000bf05070 */
[----:B------:R-:W-:-:S13]  /*0470*/  ISETP.NE.AND.EX P0, PT, RZ, UR5, PT, P0 ;  /* 0x00000005ff007c0c */ /* 0x000fda000bf05300 */
[----:B------:R-:W-:Y:S05]  /*0480*/  @!P0 BRA `(.L_x_5) ;  /* 0x00000000000c8947 */ /* 0x000fea0003800000 */
[----:B------:R-:W0:Y:S02]  /*0490*/  LDC.64 R2, c[0x0][0x588] ;  /* 0x00016200ff027b82 */ /* 0x000e240000000a00 */
[----:B0-----:R1:W5:Y:S01]  /*04a0*/  LDG.E R11, desc[UR14][R2.64] ;  /* 0x0000000e020b7981 */ /* 0x001362000c1e1900 */
[----:B------:R-:W-:Y:S05]  /*04b0*/  BRA `(.L_x_4) ;  /* 0x0000000000047947 */ /* 0x000fea0003800000 */
.L_x_5:
[----:B------:R-:W0:Y:S02]  /*04c0*/  LDC R11, c[0x0][0x580] ;  /* 0x00016000ff0b7b82 */ /* 0x000e240000000800 */
.L_x_4:
[----:B------:R-:W-:Y:S02]  /*04d0*/  ULDC.64 UR4, c[0x0][0x5a0] ;  /* 0x0001680000047ab9 */ /* 0x000fe40000000a00 */
[----:B------:R-:W-:-:S04]  /*04e0*/  ISETP.NE.U32.AND P0, PT, RZ, UR4, PT ;  /* 0x00000004ff007c0c */ /* 0x000fc8000bf05070 */
[----:B------:R-:W-:-:S13]  /*04f0*/  ISETP.NE.AND.EX P0, PT, RZ, UR5, PT, P0 ;  /* 0x00000005ff007c0c */ /* 0x000fda000bf05300 */
[----:B------:R-:W-:Y:S05]  /*0500*/  @!P0 BRA `(.L_x_6) ;  /* 0x00000000001c8947 */ /* 0x000fea0003800000 */
[----:B-12---:R-:W1:Y:S02]  /*0510*/  LDC.64 R2, c[0x0][0x5a0] ;  /* 0x00016800ff027b82 */ /* 0x006e640000000a00 */
[----:B-1----:R-:W2:Y:S02]  /*0520*/  LDG.E.64 R2, desc[UR14][R2.64] ;  /* 0x0000000e02027981 */ /* 0x002ea4000c1e1b00 */
[----:B--2---:R-:W-:-:S04]  /*0530*/  ISETP.NE.U32.AND P0, PT, R2, RZ, PT ;  /* 0x000000ff0200720c */ /* 0x004fc80003f05070 */
[----:B------:R-:W-:-:S13]  /*0540*/  ISETP.NE.AND.EX P0, PT, R3, RZ, PT, P0 ;  /* 0x000000ff0300720c */ /* 0x000fda0003f05300 */
[----:B------:R-:W-:Y:S05]  /*0550*/  @!P0 BRA `(.L_x_6) ;  /* 0x0000000000088947 */ /* 0x000fea0003800000 */
[----:B------:R1:W5:Y:S01]  /*0560*/  LD.E R14, desc[UR14][R2.64] ;  /* 0x0000000e020e7980 */ /* 0x000362000c101900 */
[----:B------:R-:W-:Y:S05]  /*0570*/  BRA `(.L_x_7) ;  /* 0x0000000000207947 */ /* 0x000fea0003800000 */
.L_x_6:
[----:B------:R-:W-:Y:S02]  /*0580*/  ULDC.64 UR4, c[0x0][0x590] ;  /* 0x0001640000047ab9 */ /* 0x000fe40000000a00 */
[----:B------:R-:W-:-:S04]  /*0590*/  ISETP.NE.U32.AND P0, PT, RZ, UR4, PT ;  /* 0x00000004ff007c0c */ /* 0x000fc8000bf05070 */
[----:B------:R-:W-:-:S13]  /*05a0*/  ISETP.NE.AND.EX P0, PT, RZ, UR5, PT, P0 ;  /* 0x00000005ff007c0c */ /* 0x000fda000bf05300 */
[----:B------:R-:W-:Y:S05]  /*05b0*/  @!P0 BRA `(.L_x_8) ;  /* 0x00000000000c8947 */ /* 0x000fea0003800000 */
[----:B------:R-:W3:Y:S02]  /*05c0*/  LDC.64 R14, c[0x0][0x590] ;  /* 0x00016400ff0e7b82 */ /* 0x000ee40000000a00 */
[----:B---3--:R4:W5:Y:S01]  /*05d0*/  LDG.E R14, desc[UR14][R14.64] ;  /* 0x0000000e0e0e7981 */ /* 0x008962000c1e1900 */
[----:B------:R-:W-:Y:S05]  /*05e0*/  BRA `(.L_x_7) ;  /* 0x0000000000047947 */ /* 0x000fea0003800000 */
.L_x_8:
[----:B------:R-:W3:Y:S02]  /*05f0*/  LDC R14, c[0x0][0x584] ;  /* 0x00016100ff0e7b82 */ /* 0x000ee40000000800 */
.L_x_7:
[----:B-12---:R-:W1:Y:S01]  /*0600*/  LDC R2, c[0x0][0x3c4] ;  /* 0x0000f100ff027b82 */ /* 0x006e620000000800 */
[----:B------:R-:W-:-:S07]  /*0610*/  ISETP.NE.AND P0, PT, R5, RZ, PT ;  /* 0x000000ff0500720c */ /* 0x000fce0003f05270 */
[----:B------:R-:W2:Y:S01]  /*0620*/  LDC.64 R8, c[0x0][0x3c8] ;  /* 0x0000f200ff087b82 */ /* 0x000ea20000000a00 */
[----:B-1----:R-:W-:-:S05]  /*0630*/  VIADD R2, R2, 0x3f ;  /* 0x0000003f02027836 */ /* 0x002fca0000000000 */
[----:B------:R-:W-:-:S04]  /*0640*/  SHF.R.S32.HI R3, RZ, 0x1f, R2 ;  /* 0x0000001fff037819 */ /* 0x000fc80000011402 */
[----:B------:R-:W-:-:S04]  /*0650*/  LEA.HI R3, R3, R2, RZ, 0x6 ;  /* 0x0000000203037211 */ /* 0x000fc800078f30ff */
[----:B------:R-:W-:-:S05]  /*0660*/  SHF.R.S32.HI R3, RZ, 0x6, R3 ;  /* 0x00000006ff037819 */ /* 0x000fca0000011403 */
[----:B--2---:R-:W-:-:S04]  /*0670*/  IMAD R2, R3, R8, RZ ;  /* 0x0000000803027224 */ /* 0x004fc800078e02ff */
[----:B------:R-:W-:Y:S01]  /*0680*/  IMAD R2, R2, R9, RZ ;  /* 0x0000000902027224 */ /* 0x000fe200078e02ff */
[----:B------:R-:W-:Y:S06]  /*0690*/  @!P0 BRA `(.L_x_9) ;  /* 0x000000b400d08947 */ /* 0x000fec0003800000 */
[----:B------:R-:W-:-:S13]  /*06a0*/  ISETP.NE.AND P0, PT, R5, 0x1, PT ;  /* 0x000000010500780c */ /* 0x000fda0003f05270 */
[----:B------:R-:W-:Y:S05]  /*06b0*/  @P0 EXIT ;  /* 0x000000000000094d */ /* 0x000fea0003800000 */
[----:B------:R-:W-:Y:S01]  /*06c0*/  ISETP.GE.AND P0, PT, R2, 0x1, PT ;  /* 0x000000010200780c */ /* 0x000fe20003f06270 */
[----:B------:R-:W-:Y:S01]  /*06d0*/  UMOV UR4, URZ ;  /* 0x0000003f00047c82 */ /* 0x000fe20008000000 */
[----:B------:R-:W-:Y:S02]  /*06e0*/  CS2R R54, SRZ ;  /* 0x0000000000367805 */ /* 0x000fe4000001ff00 */
[----:B------:R-:W-:Y:S02]  /*06f0*/  CS2R R120, SRZ ;  /* 0x0000000000787805 */ /* 0x000fe4000001ff00 */
[----:B------:R-:W-:Y:S02]  /*0700*/  CS2R R122, SRZ ;  /* 0x00000000007a7805 */ /* 0x000fe4000001ff00 */
[----:B------:R-:W-:Y:S02]  /*0710*/  CS2R R124, SRZ ;  /* 0x00000000007c7805 */ /* 0x000fe4000001ff00 */
[----:B------:R-:W-:-:S02]  /*0720*/  CS2R R126, SRZ ;  /* 0x00000000007e7805 */ /* 0x000fc4000001ff00 */
[----:B------:R-:W-:Y:S02]  /*0730*/  CS2R R128, SRZ ;  /* 0x0000000000807805 */ /* 0x000fe4000001ff00 */
        /* <DEDUP_REMOVED lines=57> */
[----:B------:R-:W-:Y:S01]  /*0ad0*/  CS2R R52, SRZ ;  /* 0x0000000000347805 */ /* 0x000fe2000001ff00 */
[----:B------:R-:W-:Y:S06]  /*0ae0*/  @!P0 BRA `(.L_x_10) ;  /* 0x0000000400648947 */ /* 0x000fec0003800000 */
[----:B------:R-:W-:-:S04]  /*0af0*/  LOP3.LUT R3, R0, 0x1, RZ, 0xfc, !PT ;  /* 0x0000000100037812 */ /* 0x000fc800078efcff */
[----:B------:R-:W-:-:S13]  /*0b00*/  ISETP.NE.AND P1, PT, R3, 0x3, PT ;  /* 0x000000030300780c */ /* 0x000fda0003f25270 */
[----:B------:R-:W-:Y:S05]  /*0b10*/  @!P1 BRA `(.L_x_11) ;  /* 0x0000000000049947 */ /* 0x000fea0003800000 */
[----:B------:R-:W-:Y:S01]  /*0b20*/  BPT.TRAP 0x1 ;  /* 0x000000040000795c */ /* 0x000fe20000300000 */
.L_x_11:
[----:B------:R-:W1:Y:S01]  /*0b30*/  S2UR UR5, SR_CgaCtaId ;  /* 0x00000000000579c3 */ /* 0x000e620000008800 */
[----:B------:R-:W-:Y:S01]  /*0b40*/  SHF.L.U32 R3, RZ, 0x1f, RZ ;  /* 0x0000001fff037819 */ /* 0x000fe200000006ff */
[----:B------:R-:W-:Y:S02]  /*0b50*/  UMOV UR4, 0x400 ;  /* 0x0000040000047882 */ /* 0x000fe40000000000 */
[----:B-1----:R-:W-:-:S12]  /*0b60*/  ULEA UR5, UR5, UR4, 0x18 ;  /* 0x0000000405057291 */ /* 0x002fd8000f8ec03f */
.L_x_12:
[----:B-1----:R-:W-:-:S04]  /*0b70*/  IMAD.U32 R4, RZ, RZ, UR5 ;  /* 0x00000005ff047e24 */ /* 0x002fc8000f8e00ff */
[----:B------:R1:W2:Y:S03]  /*0b80*/  SYNCS.PHASECHK.TRANS64.TRYWAIT P1, [R4+URZ+0x32000], R3 ;  /* 0x03200003040075a7 */ /* 0x0002a6000802017f */
[----:B--2---:R-:W-:Y:S05]  /*0b90*/  @!P1 NANOSLEEP.SYNCS 0x989680 ;  /* 0x009896800000995d */ /* 0x004fea0003900000 */
[----:B------:R-:W2:Y:S02]  /*0ba0*/  @!P1 SYNCS.PHASECHK.TRANS64 P1, [R4+URZ+0x32000], R3 ;  /* 0x03200003040095a7 */ /* 0x000ea4000802007f */
[----:B--2---:R-:W-:Y:S05]  /*0bb0*/  @!P1 BRA `(.L_x_12) ;  /* 0xfffffffc00ec9947 */ /* 0x004fea000383ffff */
[----:B------:R-:W-:Y:S01]  /*0bc0*/  USHF.R.U32.HI UR4, URZ, 0x4, UR5 ;  /* 0x000000043f047899 */ /* 0x000fe20008011605 */
[----:B------:R-:W-:Y:S01]  /*0bd0*/  WARPGROUP.ARRIVE ;  /* 0x00000000000079c5 */ /* 0x000fe20000000000 */
[----:B------:R-:W-:Y:S02]  /*0be0*/  UIADD3 UR5, UR5, 0x28000, URZ ;  /* 0x0002800005057890 */ /* 0x000fe4000fffe03f */
[----:B------:R-:W-:Y:S02]  /*0bf0*/  ULOP3.LUT UR4, UR4, 0x3fff, URZ, 0xc0, !UPT ;  /* 0x00003fff04047892 */ /* 0x000fe4000f8ec03f */
[----:B------:R-:W-:Y:S02]  /*0c00*/  USHF.R.U32.HI UR5, URZ, 0x4, UR5 ;  /* 0x000000043f057899 */ /* 0x000fe40008011605 */
[----:B------:R-:W-:Y:S02]  /*0c10*/  ULOP3.LUT UR4, UR4, 0x10000, URZ, 0xfc, !UPT ;  /* 0x0001000004047892 */ /* 0x000fe4000f8efc3f */
[----:B------:R-:W-:-:S02]  /*0c20*/  ULOP3.LUT UR6, UR5, 0x3fff, URZ, 0xc0, !UPT ;  /* 0x00003fff05067892 */ /* 0x000fc4000f8ec03f */
[----:B------:R-:W-:Y:S02]  /*0c30*/  UIADD3 UR5, UR4, 0x200, URZ ;  /* 0x0000020004057890 */ /* 0x000fe4000fffe03f */
[----:B------:R-:W-:Y:S01]  /*0c40*/  UIADD3 UR7, UR4, 0x400, URZ ;  /* 0x0000040004077890 */ /* 0x000fe2000fffe03f */
[----:B------:R-:W-:Y:S02]  /*0c50*/  UMOV UR11, 0x40000040 ;  /* 0x40000040000b7882 */ /* 0x000fe40000000000 */
[----:B------:R-:W-:Y:S01]  /*0c60*/  UMOV UR10, UR6 ;  /* 0x00000006000a7c82 */ /* 0x000fe20008000000 */
[----:B------:R-:W-:Y:S01]  /*0c70*/  UMOV UR8, UR4 ;  /* 0x0000000400087c82 */ /* 0x000fe20008000000 */
[----:B------:R-:W-:Y:S01]  /*0c80*/  UMOV UR9, 0x40000040 ;  /* 0x4000004000097882 */ /* 0x000fe20000000000 */
[----:B------:R-:W-:Y:S01]  /*0c90*/  UIADD3 UR12, UR4, 0x600, URZ ;  /* 0x00000600040c7890 */ /* 0x000fe2000fffe03f */
[----:B------:R-:W-:Y:S01]  /*0ca0*/  HGMMA.64x64x16.F32.BF16 R120, gdesc[UR8].tnspB, RZ, !UPT ;  /* 0x40e00000087879f0 */ /* 0x000fe2000c7018ff */
        /* <DEDUP_REMOVED lines=12> */
[----:B------:R-:W-:-:S02]  /*0d70*/  UIADD3 UR8, UR4, 0x2, URZ ;  /* 0x0000000204087890 */ /* 0x000fc4000fffe03f */
[----:B------:R-:W-:Y:S01]  /*0d80*/  UIADD3 UR10, UR6, 0x80, URZ ;  /* 0x00000080060a7890 */ /* 0x000fe2000fffe03f */
[----:B------:R-:W-:Y:S01]  /*0d90*/  UMOV UR9, 0x40000040 ;  /* 0x4000004000097882 */ /* 0x000fe20000000000 */
[----:B------:R-:W-:-:S07]  /*0da0*/  UMOV UR11, 0x40000040 ;  /* 0x40000040000b7882 */ /* 0x000fce0000000000 */
[----:B------:R-:W-:Y:S01]  /*0db0*/  HGMMA.64x64x16.F32.BF16 R120, gdesc[UR8].tnspB, R120 ;  /* 0x40e00000087879f0 */ /* 0x000fe20008701878 */
[----:B------:R-:W-:Y:S01]  /*0dc0*/  UMOV UR8, UR5 ;  /* 0x0000000500087c82 */ /* 0x000fe20008000000 */
[----:B------:R-:W-:Y:S01]  /*0dd0*/  UMOV UR9, 0x40000040 ;  /* 0x4000004000097882 */ /* 0x000fe20000000000 */
[----:B------:R-:W-:Y:S01]  /*0de0*/  UIADD3 UR5, UR4, 0x204, URZ ;  /* 0x0000020404057890 */ /* 0x000fe2000fffe03f */
        /* <DEDUP_REMOVED lines=19> */
[----:B------:R-:W-:Y:S02]  /*0f20*/  UMOV UR9, 0x40000040 ;  /* 0x4000004000097882 */ /* 0x000fe40000000000 */
[----:B------:R-:W-:Y:S01]  /*0f30*/  HGMMA.64x64x16.F32.BF16 R56, gdesc[UR8].tnspB, R56 ;  /* 0x40e00000083879f0 */ /* 0x000fe20008701838 */
[----:B------:R-:W-:Y:S01]  /*0f40*/  UMOV UR8, UR12 ;  /* 0x0000000c00087c82 */ /* 0x000fe20008000000 */
[----:B------:R-:W-:-:S02]  /*0f50*/  UMOV UR9, 0x40000040 ;  /* 0x4000004000097882 */ /* 0x000fc40000000000 */
[----:B------:R-:W-:Y:S01]  /*0f60*/  HGMMA.64x64x16.F32.BF16 R24, gdesc[UR8].tnspB, R24 ;  /* 0x40e00000081879f0 */ /* 0x000fe20008701818 */
[----:B------:R-:W-:Y:S02]  /*0f70*/  UIADD3 UR8, UR4, 0x6, URZ ;  /* 0x0000000604087890 */ /* 0x000fe4000fffe03f */
[----:B------:R-:W-:Y:S02]  /*0f80*/  UIADD3 UR10, UR6, 0x180, URZ ;  /* 0x00000180060a7890 */ /* 0x000fe4000fffe03f */
[----:B------:R-:W-:Y:S01]  /*0f90*/  UIADD3 UR6, UR4, 0x406, URZ ;  /* 0x0000040604067890 */ /* 0x000fe2000fffe03f */
[----:B------:R-:W-:Y:S01]  /*0fa0*/  UMOV UR9, 0x40000040 ;  /* 0x4000004000097882 */ /* 0x000fe20000000000 */
[----:B------:R-:W-:Y:S01]  /*0fb0*/  UMOV UR11, 0x40000040 ;  /* 0x40000040000b7882 */ /* 0x000fe20000000000 */
[----:B------:R-:W-:-:S04]  /*0fc0*/  UIADD3 UR4, UR4, 0x606, URZ ;  /* 0x0000060604047890 */ /* 0x000fc8000fffe03f */
[----:B------:R-:W-:Y:S01]  /*0fd0*/  HGMMA.64x64x16.F32.BF16 R120, gdesc[UR8].tnspB, R120 ;  /* 0x40e00000087879f0 */ /* 0x000fe20008701878 */
[----:B------:R-:W-:Y:S01]  /*0fe0*/  UMOV UR8, UR5 ;  /* 0x0000000500087c82 */ /* 0x000fe20008000000 */
[----:B------:R-:W-:Y:S02]  /*0ff0*/  UMOV UR9, 0x40000040 ;  /* 0x4000004000097882 */ /* 0x000fe40000000000 */
[----:B------:R-:W-:Y:S01]  /*1000*/  HGMMA.64x64x16.F32.BF16 R88, gdesc[UR8].tnspB, R88 ;  /* 0x40e00000085879f0 */ /* 0x000fe20008701858 */
[----:B------:R-:W-:Y:S01]  /*1010*/  UMOV UR8, UR6 ;  /* 0x0000000600087c82 */ /* 0x000fe20008000000 */
[----:B------:R-:W-:Y:S02]  /*1020*/  UMOV UR9, 0x40000040 ;  /* 0x4000004000097882 */ /* 0x000fe40000000000 */
[----:B------:R-:W-:Y:S01]  /*1030*/  HGMMA.64x64x16.F32.BF16 R56, gdesc[UR8].tnspB, R56 ;  /* 0x40e00000083879f0 */ /* 0x000fe20008701838 */
[----:B------:R-:W-:Y:S01]  /*1040*/  UMOV UR8, UR4 ;  /* 0x0000000400087c82 */ /* 0x000fe20008000000 */
[----:B------:R-:W-:Y:S01]  /*1050*/  UMOV UR9, 0x40000040 ;  /* 0x4000004000097882 */ /* 0x000fe20000000000 */
[----:B------:R-:W-:Y:S01]  /*1060*/  UMOV UR4, 0x1 ;  /* 0x0000000100047882 */ /* 0x000fe20000000000 */
[----:B------:R-:W-:Y:S04]  /*1070*/  HGMMA.64x64x16.F32.BF16 R24, gdesc[UR8].tnspB, R24, gsb0 ;  /* 0x40e00000081879f0 */ /* 0x000fe80008001818 */
.L_x_10:
[----:B-1----:R-:W-:-:S05]  /*1080*/  VIMNMX R3, R2, 0x1, PT ;  /* 0x0000000102037848 */ /* 0x002fca0003fe0100 */
[----:B------:R-:W-:-:S05]  /*1090*/  IMAD.IADD R4, R2, 0x1, -R3 ;  /* 0x0000000102047824 */ /* 0x000fca00078e0a03 */
[----:B------:R-:W-:-:S13]  /*10a0*/  ISETP.GE.AND P1, PT, R4, 0x1, PT ;  /* 0x000000010400780c */ /* 0x000fda0003f26270 */
[----:B------:R-:W-:Y:S05]  /*10b0*/  @!P1 BRA `(.L_x_13) ;  /* 0x0000000400d49947 */ /* 0x000fea0003800000 */
[----:B------:R-:W1:Y:S01]  /*10c0*/  S2UR UR5, SR_CgaCtaId ;  /* 0x00000000000579c3 */ /* 0x000e620000008800 */
[----:B------:R-:W-:Y:S01]  /*10d0*/  UMOV UR6, 0x400 ;  /* 0x0000040000067882 */ /* 0x000fe20000000000 */
[----:B------:R-:W-:Y:S01]  /*10e0*/  LOP3.LUT R7, R0, 0x1, RZ, 0xfc, !PT ;  /* 0x0000000100077812 */ /* 0x000fe200078efcff */
[----:B------:R-:W-:Y:S01]  /*10f0*/  IMAD.MOV.U32 R5, RZ, RZ, RZ ;  /* 0x000000ffff057224 */ /* 0x000fe200078e00ff */
[----:B------:R-:W-:Y:S01]  /*1100*/  UISETP.NE.U32.AND UP0, UPT, UR4, URZ, UPT ;  /* 0x0000003f0400728c */ /* 0x000fe2000bf05070 */
[----:B------:R-:W-:Y:S01]  /*1110*/  IMAD.MOV.U32 R2, RZ, RZ, R4 ;  /* 0x000000ffff027224 */ /* 0x000fe200078e0004 */
[----:B-1----:R-:W-:-:S04]  /*1120*/  ULEA UR6, UR5, UR6, 0x18 ;  /* 0x0000000605067291 */ /* 0x002fc8000f8ec03f */
[----:B------:R-:W-:Y:S02]  /*1130*/  USHF.R.U32.HI UR5, URZ, 0x4, UR6 ;  /* 0x000000043f057899 */ /* 0x000fe40008011606 */
[----:B------:R-:W-:Y:S02]  /*1140*/  UIADD3 UR7, UR6, 0x28000, URZ ;  /* 0x0002800006077890 */ /* 0x000fe4000fffe03f */
[----:B------:R-:W-:Y:S02]  /*1150*/  ULOP3.LUT UR5, UR5, 0x3fff, URZ, 0xc0, !UPT ;  /* 0x00003fff05057892 */ /* 0x000fe4000f8ec03f */
[----:B------:R-:W-:Y:S02]  /*1160*/  USHF.R.U32.HI UR8, URZ, 0x4, UR7 ;  /* 0x000000043f087899 */ /* 0x000fe40008011607 */
[----:B------:R-:W-:Y:S02]  /*1170*/  ULOP3.LUT UR7, UR5, 0x10000, URZ, 0xfc, !UPT ;  /* 0x0001000005077892 */ /* 0x000fe4000f8efc3f */
[----:B------:R-:W-:Y:S01]  /*1180*/  ULOP3.LUT UR8, UR8, 0x3fff, URZ, 0xc0, !UPT ;  /* 0x00003fff08087892 */ /* 0x000fe2000f8ec03f */
[----:B------:R-:W-:-:S11]  /*1190*/  UMOV UR5, URZ ;  /* 0x0000003f00057c82 */ /* 0x000fd60008000000 */
.L_x_18:
[----:B------:R-:W-:-:S13]  /*11a0*/  ISETP.NE.AND P2, PT, R7, 0x3, PT ;  /* 0x000000030700780c */ /* 0x000fda0003f45270 */
[----:B-1----:R-:W-:Y:S05]  /*11b0*/  @!P2 BRA `(.L_x_14) ;  /* 0x000000000004a947 */ /* 0x002fea0003800000 */
[----:B------:R-:W-:Y:S01]  /*11c0*/  BPT.TRAP 0x1 ;  /* 0x000000040000795c */ /* 0x000fe20000300000 */
.L_x_14:
[----:B------:R-:W-:Y:S01]  /*11d0*/  SHF.L.U32 R3, R5, 0x1f, RZ ;  /* 0x0000001f05037819 */ /* 0x000fe200000006ff */
[----:B------:R-:W-:-:S12]  /*11e0*/  ULEA UR9, UR4, UR6, 0x3 ;  /* 0x0000000604097291 */ /* 0x000fd8000f8e183f */
.L_x_15:
[----:B-1----:R-:W-:-:S04]  /*11f0*/  IMAD.U32 R6, RZ, RZ, UR9 ;  /* 0x00000009ff067e24 */ /* 0x002fc8000f8e00ff */
[----:B------:R1:W2:Y:S03]  /*1200*/  SYNCS.PHASECHK.TRANS64.TRYWAIT P1, [R6+URZ+0x32000], R3 ;  /* 0x03200003060075a7 */ /* 0x0002a6000802017f */
[----:B--2---:R-:W-:Y:S05]  /*1210*/  @!P1 NANOSLEEP.SYNCS 0x989680 ;  /* 0x009896800000995d */ /* 0x004fea0003900000 */
[----:B------:R-:W2:Y:S02]  /*1220*/  @!P1 SYNCS.PHASECHK.TRANS64 P1, [R6+URZ+0x32000], R3 ;  /* 0x03200003060095a7 */ /* 0x000ea4000802007f */
[----:B--2---:R-:W-:Y:S05]  /*1230*/  @!P1 BRA `(.L_x_15) ;  /* 0xfffffffc00ec9947 */ /* 0x004fea000383ffff */
[----:B------:R-:W-:Y:S01]  /*1240*/  ULEA UR10, UR4, UR7, 0xb ;  /* 0x00000007040a7291 */ /* 0x000fe2000f8e583f */
[----:B------:R-:W-:Y:S01]  /*1250*/  WARPGROUP.ARRIVE ;  /* 0x00000000000079c5 */ /* 0x000fe20000000000 */
[----:B------:R-:W-:Y:S02]  /*1260*/  ULEA UR12, UR4, UR8, 0x9 ;  /* 0x00000008040c7291 */ /* 0x000fe4000f8e483f */
[----:B------:R-:W-:Y:S02]  /*1270*/  UIADD3 UR9, UR10, 0x200, URZ ;  /* 0x000002000a097890 */ /* 0x000fe4000fffe03f */
[----:B------:R-:W-:Y:S02]  /*1280*/  UIADD3 UR11, UR10, 0x400, URZ ;  /* 0x000004000a0b7890 */ /* 0x000fe4000fffe03f */
[----:B------:R-:W-:Y:S01]  /*1290*/  UMOV UR16, UR10 ;  /* 0x0000000a00107c82 */ /* 0x000fe20008000000 */
[----:B------:R-:W-:Y:S01]  /*12a0*/  UMOV UR17, 0x40000040 ;  /* 0x4000004000117882 */ /* 0x000fe20000000000 */
[----:B------:R-:W-:Y:S01]  /*12b0*/  UMOV UR18, UR12 ;  /* 0x0000000c00127c82 */ /* 0x000fe20008000000 */
[----:B------:R-:W-:Y:S01]  /*12c0*/  UMOV UR19, 0x40000040 ;  /* 0x4000004000137882 */ /* 0x000fe20000000000 */
[----:B------:R-:W-:Y:S01]  /*12d0*/  UIADD3 UR13, UR10, 0x600, URZ ;  /* 0x000006000a0d7890 */ /* 0x000fe2000fffe03f */
[----:B------:R-:W-:Y:S01]  /*12e0*/  HGMMA.64x64x16.F32.BF16 R120, gdesc[UR16].tnspB, R120, UP0 ;  /* 0x40e00000107879f0 */ /* 0x000fe2000bf01878 */
        /* <DEDUP_REMOVED lines=43> */
[----:B------:R-:W-:-:S02]  /*15a0*/  UMOV UR17, 0x40000040 ;  /* 0x4000004000117882 */ /* 0x000fc40000000000 */
[----:B------:R-:W-:Y:S01]  /*15b0*/  HGMMA.64x64x16.F32.BF16 R24, gdesc[UR16].tnspB, R24 ;  /* 0x40e00000101879f0 */ /* 0x000fe20008701818 */
[----:B------:R-:W-:Y:S02]  /*15c0*/  UIADD3 UR16, UR10, 0x6, URZ ;  /* 0x000000060a107890 */ /* 0x000fe4000fffe03f */
[----:B------:R-:W-:Y:S01]  /*15d0*/  UIADD3 UR18, UR12, 0x180, URZ ;  /* 0x000001800c127890 */ /* 0x000fe2000fffe03f */
[----:B------:R-:W-:Y:S01]  /*15e0*/  UMOV UR17, 0x40000040 ;  /* 0x4000004000117882 */ /* 0x000fe20000000000 */
[----:B------:R-:W-:Y:S01]  /*15f0*/  UMOV UR19, 0x40000040 ;  /* 0x4000004000137882 */ /* 0x000fe20000000000 */
[----:B------:R-:W-:-:S06]  /*1600*/  UIADD3 UR10, UR10, 0x606, URZ ;  /* 0x000006060a0a7890 */ /* 0x000fcc000fffe03f */
        /* <DEDUP_REMOVED lines=8> */
[----:B------:R-:W-:-:S02]  /*1690*/  UMOV UR17, 0x40000040 ;  /* 0x4000004000117882 */ /* 0x000fc40000000000 */
[----:B------:R-:W-:Y:S03]  /*16a0*/  HGMMA.64x64x16.F32.BF16 R24, gdesc[UR16].tnspB, R24, gsb0 ;  /* 0x40e00000101879f0 */ /* 0x000fe60008001818 */
[----:B------:R-:W-:Y:S02]  /*16b0*/  WARPGROUP.DEPBAR.LE gsb0, 0x1 ;  /* 0x00008000000079c5 */ /* 0x000fe40000010100 */
[----:B------:R-:W-:Y:S05]  /*16c0*/  @!P2 BRA `(.L_x_16) ;  /* 0x000000000004a947 */ /* 0x000fea0003800000 */
[----:B------:R-:W-:Y:S01]  /*16d0*/  BPT.TRAP 0x1 ;  /* 0x000000040000795c */ /* 0x000fe20000300000 */
.L_x_16:
[----:B------:R-:W-:Y:S01]  /*16e0*/  ULEA UR9, UR5, UR6, 0x3 ;  /* 0x0000000605097291 */ /* 0x000fe2000f8e183f */
[----:B------:R-:W-:-:S03]  /*16f0*/  ISETP.GT.U32.AND P1, PT, R0, 0x1, PT ;  /* 0x000000010000780c */ /* 0x000fc60003f24070 */
[----:B------:R-:W-:-:S04]  /*1700*/  UIADD3 UR9, UR9, 0x32028, URZ ;  /* 0x0003202809097890 */ /* 0x000fc8000fffe03f */
[----:B------:R-:W-:-:S09]  /*1710*/  UPRMT UR9, URZ, 0x654, UR9 ;  /* 0x000006543f097896 */ /* 0x000fd20008000009 */
[----:B------:R-:W-:Y:S01]  /*1720*/  SYNCS.ARRIVE.TRANS64.RED.A1T0 RZ, [UR9], RZ ;  /* 0x000000ffffff79a7 */ /* 0x000fe20008100409 */
[----:B------:R-:W-:Y:S05]  /*1730*/  @P1 BRA `(.L_x_17) ;  /* 0x0000000000041947 */ /* 0x000fea0003800000 */
[----:B------:R-:W-:Y:S01]  /*1740*/  BPT.TRAP 0x1 ;  /* 0x000000040000795c */ /* 0x000fe20000300000 */
.L_x_17:
[----:B------:R-:W-:Y:S01]  /*1750*/  UIADD3 UR4, UR4, 0x1, URZ ;  /* 0x0000000104047890 */ /* 0x000fe2000fffe03f */
[C---:B------:R-:W-:Y:S01]  /*1760*/  ISETP.GT.AND P1, PT, R2.reuse, 0x1, PT ;  /* 0x000000010200780c */ /* 0x040fe20003f24270 */
[----:B------:R-:W-:Y:S01]  /*1770*/  UIADD3 UR5, UR5, 0x1, URZ ;  /* 0x0000000105057890 */ /* 0x000fe2000fffe03f */
[----:B------:R-:W-:Y:S01]  /*1780*/  VIADD R2, R2, 0xffffffff ;  /* 0xffffffff02027836 */ /* 0x000fe20000000000 */
[----:B------:R-:W-:Y:S02]  /*1790*/  UISETP.NE.AND UP0, UPT, UR4, 0x5, UPT ;  /* 0x000000050400788c */ /* 0x000fe4000bf05270 */
[----:B------:R-:W-:Y:S02]  /*17a0*/  UISETP.NE.AND UP1, UPT, UR5, 0x5, UPT ;  /* 0x000000050500788c */ /* 0x000fe4000bf25270 */
[----:B------:R-:W-:Y:S02]  /*17b0*/  USEL UR9, URZ, 0x1, UP0 ;  /* 0x000000013f097887 */ /* 0x000fe40008000000 */
[----:B------:R-:W-:-:S02]  /*17c0*/  USEL UR4, UR4, URZ, UP0 ;  /* 0x0000003f04047287 */ /* 0x000fc40008000000 */
[----:B------:R-:W-:Y:S02]  /*17d0*/  USEL UR5, UR5, URZ, UP1 ;  /* 0x0000003f05057287 */ /* 0x000fe40008800000 */
[----:B------:R-:W-:Y:S01]  /*17e0*/  UPLOP3.LUT UP0, UPT, UPT, UPT, UPT, 0x80, 0x0 ;  /* 0x000000000000789c */ /* 0x000fe20003f0f070 */
[----:B------:R-:W-:Y:S01]  /*17f0*/  LOP3.LUT R5, R5, UR9, RZ, 0x3c, !PT ;  /* 0x0000000905057c12 */ /* 0x000fe2000f8e3cff */
[----:B------:R-:W-:Y:S09]  /*1800*/  @P1 BRA `(.L_x_18) ;  /* 0xfffffff800641947 */ /* 0x000ff2000383ffff */
.L_x_13:
[----:B------:R-:W-:Y:S02]  /*1810*/  WARPGROUP.DEPBAR.LE gsb0, 0x0 ;  /* 0x00008000000079c5 */ /* 0x000fe40000010000 */
[----:B------:R-:W-:Y:S05]  /*1820*/  @!P0 BRA `(.L_x_19) ;  /* 0x0000000000448947 */ /* 0x000fea0003800000 */
[----:B------:R-:W-:-:S04]  /*1830*/  LOP3.LUT R2, R0, 0x1, RZ, 0xfc, !PT ;  /* 0x0000000100027812 */ /* 0x000fc800078efcff */
[----:B------:R-:W-:-:S13]  /*1840*/  ISETP.NE.AND P0, PT, R2, 0x3, PT ;  /* 0x000000030200780c */ /* 0x000fda0003f05270 */
[----:B------:R-:W-:Y:S05]  /*1850*/  @!P0 BRA `(.L_x_20) ;  /* 0x0000000000048947 */ /* 0x000fea0003800000 */
[----:B------:R-:W-:Y:S01]  /*1860*/  BPT.TRAP 0x1 ;  /* 0x000000040000795c */ /* 0x000fe20000300000 */
.L_x_20:
[----:B------:R-:W2:Y:S01]  /*1870*/  S2R R5, SR_CgaCtaId ;  /* 0x0000000000057919 */ /* 0x000ea20000008800 */
[----:B-1----:R-:W-:Y:S01]  /*1880*/  IMAD.WIDE.U32 R2, R4, -0x33333333, RZ ;  /* 0xcccccccd04027825 */ /* 0x002fe200078e00ff */
[----:B------:R-:W-:Y:S02]  /*1890*/  MOV R2, 0x400 ;  /* 0x0000040000027802 */ /* 0x000fe40000000f00 */
[----:B------:R-:W-:Y:S02]  /*18a0*/  ISETP.GT.U32.AND P0, PT, R0, 0x1, PT ;  /* 0x000000010000780c */ /* 0x000fe40003f04070 */
[----:B------:R-:W-:-:S05]  /*18b0*/  SHF.R.U32.HI R3, RZ, 0x2, R3 ;  /* 0x00000002ff037819 */ /* 0x000fca0000011603 */
[----:B------:R-:W-:Y:S01]  /*18c0*/  IMAD R4, R3, -0x5, R4 ;  /* 0xfffffffb03047824 */ /* 0x000fe200078e0204 */
[----:B--2---:R-:W-:-:S05]  /*18d0*/  LEA R5, R5, R2, 0x18 ;  /* 0x0000000205057211 */ /* 0x004fca00078ec0ff */
[----:B------:R-:W-:-:S04]  /*18e0*/  IMAD R4, R4, 0x8, R5 ;  /* 0x0000000804047824 */ /* 0x000fc800078e0205 */
[----:B------:R-:W-:-:S05]  /*18f0*/  VIADD R4, R4, 0x32028 ;  /* 0x0003202804047836 */ /* 0x000fca0000000000 */
[----:B------:R-:W-:-:S04]  /*1900*/  PRMT R4, RZ, 0x654, R4 ;  /* 0x00000654ff047816 */ /* 0x000fc80000000004 */
[----:B------:R2:W-:Y:S01]  /*1910*/  SYNCS.ARRIVE.TRANS64.RED.A1T0 RZ, [R4+URZ], RZ ;  /* 0x000000ff04ff79a7 */ /* 0x0005e2000810043f */
[----:B------:R-:W-:Y:S05]  /*1920*/  @P0 BRA `(.L_x_19) ;  /* 0x0000000000040947 */ /* 0x000fea0003800000 */
[----:B------:R-:W-:Y:S01]  /*1930*/  BPT.TRAP 0x1 ;  /* 0x000000040000795c */ /* 0x000fe20000300000 */
.L_x_19:
[----:B-1----:R-:W1:Y:S01]  /*1940*/  S2R R3, SR_TID.X ;  /* 0x0000000000037919 */ /* 0x002e620000002100 */
[----:B------:R-:W-:Y:S01]  /*1950*/  ULDC.64 UR4, c[0x0][0x280] ;  /* 0x0000a00000047ab9 */ /* 0x000fe20000000a00 */
[----:B--2---:R-:W2:Y:S01]  /*1960*/  S2R R4, SR_CTAID.Y ;  /* 0x0000000000047919 */ /* 0x004ea20000002600 */
[----:B------:R-:W0:Y:S01]  /*1970*/  S2R R9, SR_CTAID.X ;  /* 0x0000000000097919 */ /* 0x000e220000002500 */
[----:B-1----:R-:W-:-:S04]  /*1980*/  SHF.R.S32.HI R0, RZ, 0x1f, R3 ;  /* 0x0000001fff007819 */ /* 0x002fc80000011403 */
[----:B------:R-:W-:Y:S01]  /*1990*/  LEA.HI R0, R0, R3, RZ, 0x7 ;  /* 0x0000000300007211 */ /* 0x000fe200078f38ff */
[----:B--2---:R-:W-:-:S03]  /*19a0*/  IMAD.SHL.U32 R4, R4, 0x40, RZ ;  /* 0x0000004004047824 */ /* 0x004fc600078e00ff */
[----:B------:R-:W-:Y:S01]  /*19b0*/  LOP3.LUT R0, R0, 0xffffff80, RZ, 0xc0, !PT ;  /* 0xffffff8000007812 */ /* 0x000fe200078ec0ff */
[----:B0-----:R-:W-:Y:S01]  /*19c0*/  IMAD.SHL.U32 R10, R9, 0x100, RZ ;  /* 0x00000100090a7824 */ /* 0x001fe200078e00ff */
[----:B------:R-:W-:-:S03]  /*19d0*/  ISETP.GE.AND P0, PT, R4, UR5, PT ;  /* 0x0000000504007c0c */ /* 0x000fc6000bf06270 */
[----:B------:R-:W-:Y:S01]  /*19e0*/  IMAD.IADD R0, R3, 0x1, -R0 ;  /* 0x0000000103007824 */ /* 0x000fe200078e0a00 */
[----:B------:R-:W-:-:S04]  /*19f0*/  ISETP.GE.OR P0, PT, R10, UR4, P0 ;  /* 0x000000040a007c0c */ /* 0x000fc80008706670 */
[----:B------:R-:W-:-:S04]  /*1a00*/  SHF.R.S32.HI R3, RZ, 0x1f, R0 ;  /* 0x0000001fff037819 */ /* 0x000fc80000011400 */
[----:B------:R-:W-:-:S04]  /*1a10*/  LEA.HI R2, R3, R0, RZ, 0x2 ;  /* 0x0000000003027211 */ /* 0x000fc800078f10ff */
[--C-:B------:R-:W-:Y:S02]  /*1a20*/  SHF.R.S32.HI R6, RZ, 0x2, R2.reuse ;  /* 0x00000002ff067819 */ /* 0x100fe40000011402 */
[----:B------:R-:W-:-:S04]  /*1a30*/  SHF.R.S32.HI R5, RZ, 0x1f, R2 ;  /* 0x0000001fff057819 */ /* 0x000fc80000011402 */
[----:B------:R-:W-:-:S04]  /*1a40*/  LEA.HI R5, R5, R6, RZ, 0x3 ;  /* 0x0000000605057211 */ /* 0x000fc800078f18ff */
[----:B------:R-:W-:Y:S01]  /*1a50*/  LOP3.LUT R7, R5, 0xfffffff8, RZ, 0xc0, !PT ;  /* 0xfffffff805077812 */ /* 0x000fe200078ec0ff */
[----:B------:R-:W-:Y:S06]  /*1a60*/  @P0 EXIT ;  /* 0x000000000000094d */ /* 0x000fec0003800000 */
[----:B------:R-:W0:Y:S01]  /*1a70*/  LDC.64 R12, c[0x0][0x5d0] ;  /* 0x00017400ff0c7b82 */ /* 0x000e220000000a00 */
[----:B------:R-:W-:Y:S01]  /*1a80*/  LOP3.LUT R5, R2, 0x7ffffffc, RZ, 0xc0, !PT ;  /* 0x7ffffffc02057812 */ /* 0x000fe200078ec0ff */
[----:B------:R-:W-:Y:S01]  /*1a90*/  IMAD.IADD R2, R6, 0x1, -R7 ;  /* 0x0000000106027824 */ /* 0x000fe200078e0a07 */
[----:B------:R-:W-:Y:S02]  /*1aa0*/  LEA.HI R6, R3, R0, RZ, 0x5 ;  /* 0x0000000003067211 */ /* 0x000fe400078f28ff */
[----:B---3-5:R-:W-:Y:S01]  /*1ab0*/  FSETP.NEU.AND P1, PT, R14, RZ, PT ;  /* 0x000000ff0e00720b */ /* 0x028fe20003f2d000 */
[----:B------:R-:W-:Y:S01]  /*1ac0*/  IMAD.IADD R5, R0, 0x1, -R5 ;  /* 0x0000000100057824 */ /* 0x000fe200078e0a05 */
[----:B------:R-:W-:Y:S02]  /*1ad0*/  SHF.R.S32.HI R3, RZ, 0x1f, R2 ;  /* 0x0000001fff037819 */ /* 0x000fe40000011402 */
[----:B----4-:R-:W-:Y:S01]  /*1ae0*/  SHF.R.S32.HI R15, RZ, 0x5, R6 ;  /* 0x00000005ff0f7819 */ /* 0x010fe20000011406 */
[----:B------:R-:W-:-:S02]  /*1af0*/  IMAD.SHL.U32 R5, R5, 0x2, RZ ;  /* 0x0000000205057824 */ /* 0x000fc400078e00ff */
[----:B------:R-:W-:-:S03]  /*1b00*/  IMAD.WIDE R8, R9, 0x100, R2 ;  /* 0x0000010009087825 */ /* 0x000fc600078e0202 */
[----:B------:R-:W-:Y:S01]  /*1b10*/  SHF.R.S32.HI R7, RZ, 0x1f, R5 ;  /* 0x0000001fff077819 */ /* 0x000fe20000011405 */
[C---:B------:R-:W-:Y:S01]  /*1b20*/  IMAD R3, R15.reuse, -0x10, -R10 ;  /* 0xfffffff00f037824 */ /* 0x040fe200078e0a0a */
[C---:B------:R-:W-:Y:S01]  /*1b30*/  IADD3 R6, P0, R4.reuse, R5, RZ ;  /* 0x0000000504067210 */ /* 0x040fe20007f1e0ff */
[----:B------:R-:W-:Y:S01]  /*1b40*/  IMAD.WIDE R8, R15, 0x10, R8 ;  /* 0x000000100f087825 */ /* 0x000fe200078e0208 */
[----:B------:R-:W-:Y:S02]  /*1b50*/  IADD3 R10, -R5, UR5, -R4 ;  /* 0x00000005050a7c10 */ /* 0x000fe4000fffe904 */
[----:B------:R-:W-:Y:S02]  /*1b60*/  LEA.HI.X.SX32 R7, R4, R7, 0x1, P0 ;  /* 0x0000000704077211 */ /* 0x000fe400000f0eff */
[----:B------:R-:W-:Y:S01]  /*1b70*/  IADD3 R0, R3, UR4, -R2 ;  /* 0x0000000403007c10 */ /* 0x000fe2000fffe802 */
[-C--:B0-----:R-:W-:Y:S01]  /*1b80*/  IMAD R2, R9, R12.reuse, RZ ;  /* 0x0000000c09027224 */ /* 0x081fe200078e02ff */
[----:B------:R-:W-:Y:S01]  /*1b90*/  ISETP.GT.AND P3, PT, R10, RZ, PT ;  /* 0x000000ff0a00720c */ /* 0x000fe20003f64270 */
[----:B------:R-:W-:Y:S01]  /*1ba0*/  IMAD.WIDE.U32 R18, R8, R12, R6 ;  /* 0x0000000c08127225 */ /* 0x000fe200078e0006 */
[----:B------:R-:W-:-:S02]  /*1bb0*/  SHF.L.U64.HI R15, R12, 0x3, R13 ;  /* 0x000000030c0f7819 */ /* 0x000fc4000001020d */
[----:B------:R-:W-:Y:S01]  /*1bc0*/  P2R R3, PR, RZ, 0x8 ;  /* 0x00000008ff037803 */ /* 0x000fe20000000000 */
[----:B------:R-:W-:Y:S01]  /*1bd0*/  IMAD R21, R8, R13, R2 ;  /* 0x0000000d08157224 */ /* 0x000fe200078e0202 */
[----:B------:R-:W-:Y:S01]  /*1be0*/  ISETP.GT.AND P0, PT, R0, RZ, P3 ;  /* 0x000000ff0000720c */ /* 0x000fe20001f04270 */
[----:B------:R-:W-:Y:S02]  /*1bf0*/  IMAD.SHL.U32 R16, R12, 0x8, RZ ;  /* 0x000000080c107824 */ /* 0x000fe400078e00ff */
[----:B------:R-:W-:Y:S01]  /*1c00*/  IMAD.IADD R21, R19, 0x1, R21 ;  /* 0x0000000113157824 */ /* 0x000fe200078e0215 */
[----:B------:R-:W-:Y:S09]  /*1c10*/  @!P1 BRA `(.L_x_21) ;  /* 0x0000006c00cc9947 */ /* 0x000ff20003800000 */
[----:B------:R-:W-:Y:S01]  /*1c20*/  ULDC.64 UR4, c[0x0][0x5b0] ;  /* 0x00016c0000047ab9 */ /* 0x000fe20000000a00 */
[----:B------:R-:W-:Y:S01]  /*1c30*/  ULDC.64 UR8, c[0x0][0x5a8] ;  /* 0x00016a0000087ab9 */ /* 0x000fe20000000a00 */
[----:B------:R-:W-:Y:S01]  /*1c40*/  IMAD R17, R9, UR4, RZ ;  /* 0x0000000409117c24 */ /* 0x000fe2000f8e02ff */
[----:B------:R-:W-:Y:S01]  /*1c50*/  ULDC.64 UR6, c[0x0][0x5c8] ;  /* 0x0001720000067ab9 */ /* 0x000fe20000000a00 */
[----:B------:R-:W-:-:S04]  /*1c60*/  IMAD.WIDE.U32 R2, R8, UR4, R6 ;  /* 0x0000000408027c25 */ /* 0x000fc8000f8e0006 */
[----:B------:R-:W-:Y:S01]  /*1c70*/  IMAD R17, R8, UR5, R17 ;  /* 0x0000000508117c24 */ /* 0x000fe2000f8e0211 */
[----:B------:R-:W-:-:S03]  /*1c80*/  LEA R4, P1, R2, UR8, 0x1 ;  /* 0x0000000802047c11 */ /* 0x000fc6000f8208ff */
[----:B------:R-:W-:-:S05]  /*1c90*/  IMAD.IADD R3, R3, 0x1, R17 ;  /* 0x0000000103037824 */ /* 0x000fca00078e0211 */
[----:B------:R-:W-:-:S05]  /*1ca0*/  LEA.HI.X R5, R2, UR9, R3, 0x1, P1 ;  /* 0x0000000902057c11 */ /* 0x000fca00088f0c03 */
[----:B------:R-:W2:Y:S01]  /*1cb0*/  @P0 LDG.E.LTC128B.U16 R19, desc[UR14][R4.64] ;  /* 0x0000000e04130981 */ /* 0x000ea2000c1e1520 */
[----:B------:R-:W-:Y:S01]  /*1cc0*/  ISETP.GT.AND P6, PT, R10, 0x1, PT ;  /* 0x000000010a00780c */ /* 0x000fe20003fc4270 */
[----:B------:R-:W-:Y:S01]  /*1cd0*/  BSSY B0, `(.L_x_22) ;  /* 0x000000e000007945 */ /* 0x000fe20003800000 */
[----:B------:R-:W-:Y:S02]  /*1ce0*/  LEA R2, P2, R18, UR6, 0x1 ;  /* 0x0000000612027c11 */ /* 0x000fe4000f8408ff */
[----:B------:R-:W-:Y:S01]  /*1cf0*/  ISETP.GT.AND P1, PT, R0, RZ, P6 ;  /* 0x000000ff0000720c */ /* 0x000fe20003724270 */
[----:B--2---:R-:W-:-:S04]  /*1d00*/  IMAD.U32 R3, R19, 0x10000, RZ ;  /* 0x0001000013037824 */ /* 0x004fc800078e00ff */
[----:B------:R-:W-:-:S04]  /*1d10*/  FMUL R3, R3, R14 ;  /* 0x0000000e03037220 */ /* 0x000fc80000400000 */
[----:B------:R-:W-:-:S05]  /*1d20*/  FFMA R3, R120, R11, R3 ;  /* 0x0000000b78037223 */ /* 0x000fca0000000003 */
[----:B------:R-:W-:Y:S02]  /*1d30*/  F2FP.BF16.F32.PACK_AB R20, RZ, R3 ;  /* 0x00000003ff14723e */ /* 0x000fe400000010ff */
[----:B------:R-:W-:Y:S02]  /*1d40*/  P2R R3, PR, RZ, 0x40 ;  /* 0x00000040ff037803 */ /* 0x000fe40000000000 */
[----:B------:R-:W-:Y:S02]  /*1d50*/  LEA.HI.X R3, R18, UR7, R21, 0x1, P2 ;  /* 0x0000000712037c11 */ /* 0x000fe400090f0c15 */
[----:B------:R-:W-:Y:S02]  /*1d60*/  PRMT R18, R20, 0x7610, R18 ;  /* 0x0000761014127816 */ /* 0x000fe40000000012 */
[----:B------:R-:W-:-:S03]  /*1d70*/  PRMT R20, R19, 0x7610, R20 ;  /* 0x0000761013147816 */ /* 0x000fc60000000014 */
[----:B------:R0:W-:Y:S01]  /*1d80*/  @P0 STG.E.U16 desc[UR14][R2.64], R18 ;  /* 0x0000001202000986 */ /* 0x0001e2000c10150e */
[----:B------:R-:W-:Y:S05]  /*1d90*/  @!P1 BRA `(.L_x_23) ;  /* 0x0000000000049947 */ /* 0x000fea0003800000 */
[----:B------:R1:W5:Y:S02]  /*1da0*/  LDG.E.LTC128B.U16 R20, desc[UR14][R4.64+0x2] ;  /* 0x0000020e04147981 */ /* 0x000364000c1e1520 */
.L_x_23:
[----:B------:R-:W-:Y:S05]  /*1db0*/  BSYNC B0 ;  /* 0x0000000000007941 */ /* 0x000fea0003800000 */
.L_x_22:
[----:B------:R-:W-:Y:S01]  /*1dc0*/  USHF.L.U32 UR6, UR4, 0x3, URZ ;  /* 0x0000000304067899 */ /* 0x000fe2000800063f */
[----:B-----5:R-:W-:Y:S01]  /*1dd0*/  IMAD.U32 R9, R20, 0x10000, RZ ;  /* 0x0001000014097824 */ /* 0x020fe200078e00ff */
[----:B------:R-:W-:Y:S01]  /*1de0*/  USHF.L.U64.HI UR7, UR4, 0x3, UR5 ;  /* 0x0000000304077899 */ /* 0x000fe20008010205 */
[----:B------:R-:W-:Y:S02]  /*1df0*/  ISETP.GT.AND P0, PT, R0, 0x8, P3 ;  /* 0x000000080000780c */ /* 0x000fe40001f04270 */
[----:B------:R-:W-:Y:S01]  /*1e00*/  FMUL R22, R9, R14 ;  /* 0x0000000e09167220 */ /* 0x000fe20000400000 */
[----:B0-----:R-:W-:Y:S02]  /*1e10*/  IMAD.U32 R18, RZ, RZ, UR6 ;  /* 0x00000006ff127e24 */ /* 0x001fe4000f8e00ff */
[----:B------:R-:W-:Y:S02]  /*1e20*/  IMAD.U32 R19, RZ, RZ, UR7 ;  /* 0x00000007ff137e24 */ /* 0x000fe4000f8e00ff */
[----:B------:R-:W-:Y:S01]  /*1e30*/  FFMA R22, R121, R11, R22 ;  /* 0x0000000b79167223 */ /* 0x000fe20000000016 */
[----:B------:R-:W-:-:S04]  /*1e40*/  IMAD.WIDE.U32 R8, R8, UR4, R18 ;  /* 0x0000000408087c25 */ /* 0x000fc8000f8e0012 */
[----:B------:R-:W-:Y:S02]  /*1e50*/  F2FP.BF16.F32.PACK_AB R22, RZ, R22 ;  /* 0x00000016ff16723e */ /* 0x000fe400000010ff */
[----:B------:R-:W-:-:S03]  /*1e60*/  IADD3 R6, P2, R6, R8, RZ ;  /* 0x0000000806067210 */ /* 0x000fc60007f5e0ff */
[----:B------:R0:W-:Y:S01]  /*1e70*/  @P1 STG.E.U16 desc[UR14][R2.64+0x2], R22 ;  /* 0x0000021602001986 */ /* 0x0001e2000c10150e */
[----:B------:R-:W-:Y:S02]  /*1e80*/  IADD3.X R7, R7, R17, R9, P2, !PT ;  /* 0x0000001107077210 */ /* 0x000fe400017fe409 */
[----:B------:R-:W-:-:S04]  /*1e90*/  LEA R8, P2, R6, UR8, 0x1 ;  /* 0x0000000806087c11 */ /* 0x000fc8000f8408ff */
[----:B------:R-:W-:-:S05]  /*1ea0*/  LEA.HI.X R9, R6, UR9, R7, 0x1, P2 ;  /* 0x0000000906097c11 */ /* 0x000fca00090f0c07 */
[----:B------:R-:W2:Y:S01]  /*1eb0*/  @P0 LDG.E.LTC128B.U16 R20, desc[UR14][R8.64] ;  /* 0x0000000e08140981 */ /* 0x000ea2000c1e1520 */
[C---:B------:R-:W-:Y:S01]  /*1ec0*/  SHF.L.U64.HI R15, R16.reuse, 0x1, R15 ;  /* 0x00000001100f7819 */ /* 0x040fe2000001020f */
[----:B------:R-:W-:Y:S01]  /*1ed0*/  BSSY B0, `(.L_x_24) ;  /* 0x000000b000007945 */ /* 0x000fe20003800000 */
[----:B------:R-:W-:Y:S02]  /*1ee0*/  LEA R6, P2, R16, R2, 0x1 ;  /* 0x0000000210067211 */ /* 0x000fe400078408ff */
[----:B------:R-:W-:Y:S01]  /*1ef0*/  ISETP.GT.AND P1, PT, R0, 0x8, P6 ;  /* 0x000000080000780c */ /* 0x000fe20003724270 */
[----:B--2---:R-:W-:-:S04]  /*1f00*/  IMAD.U32 R7, R20, 0x10000, RZ ;  /* 0x0001000014077824 */ /* 0x004fc800078e00ff */
[----:B------:R-:W-:-:S04]  /*1f10*/  FMUL R7, R7, R14 ;  /* 0x0000000e07077220 */ /* 0x000fc80000400000 */
[----:B------:R-:W-:-:S05]  /*1f20*/  FFMA R7, R122, R11, R7 ;  /* 0x0000000b7a077223 */ /* 0x000fca0000000007 */
[----:B------:R-:W-:Y:S01]  /*1f30*/  F2FP.BF16.F32.PACK_AB R16, RZ, R7 ;  /* 0x00000007ff10723e */ /* 0x000fe200000010ff */
[----:B------:R-:W-:-:S05]  /*1f40*/  IMAD.X R7, R15, 0x1, R3, P2 ;  /* 0x000000010f077824 */ /* 0x000fca00010e0603 */
[----:B------:R0:W-:Y:S01]  /*1f50*/  @P0 STG.E.U16 desc[UR14][R6.64], R16 ;  /* 0x0000001006000986 */ /* 0x0001e2000c10150e */
[----:B------:R-:W-:Y:S05]  /*1f60*/  @!P1 BRA `(.L_x_25) ;  /* 0x0000000000049947 */ /* 0x000fea0003800000 */
[----:B------:R2:W5:Y:S02]  /*1f70*/  LDG.E.LTC128B.U16 R20, desc[UR14][R8.64+0x2] ;  /* 0x0000020e08147981 */ /* 0x000564000c1e1520 */
.L_x_25:
[----:B------:R-:W-:Y:S05]  /*1f80*/  BSYNC B0 ;  /* 0x0000000000007941 */ /* 0x000fea0003800000 */
.L_x_24:
[----:B-----5:R-:W-:Y:S01]  /*1f90*/  IMAD.U32 R15, R20, 0x10000, RZ ;  /* 0x00010000140f7824 */ /* 0x020fe200078e00ff */
[----:B------:R-:W-:Y:S01]  /*1fa0*/  ISETP.GT.AND P3, PT, R10, 0x8, PT ;  /* 0x000000080a00780c */ /* 0x000fe20003f64270 */
[----:B------:R-:W-:Y:S02]  /*1fb0*/  BSSY B0, `(.L_x_26) ;  /* 0x0000009000007945 */ /* 0x000fe40003800000 */
[----:B0-----:R-:W-:Y:S01]  /*1fc0*/  FMUL R16, R15, R14 ;  /* 0x0000000e0f107220 */ /* 0x001fe20000400000 */
[----:B------:R-:W-:Y:S02]  /*1fd0*/  ISETP.GT.AND P0, PT, R0, RZ, P3 ;  /* 0x000000ff0000720c */ /* 0x000fe40001f04270 */
[----:B------:R-:W-:Y:S01]  /*1fe0*/  P2R R15, PR, RZ, 0x8 ;  /* 0x00000008ff0f7803 */ /* 0x000fe20000000000 */
[----:B------:R-:W-:-:S05]  /*1ff0*/  FFMA R16, R123, R11, R16 ;  /* 0x0000000b7b107223 */ /* 0x000fca0000000010 */
[----:B------:R-:W-:-:S05]  /*2000*/  F2FP.BF16.F32.PACK_AB R16, RZ, R16 ;  /* 0x00000010ff10723e */ /* 0x000fca00000010ff */
[----:B------:R0:W-:Y:S01]  /*2010*/  @P1 STG.E.U16 desc[UR14][R6.64+0x2], R16 ;  /* 0x0000021006001986 */ /* 0x0001e2000c10150e */
[----:B------:R-:W-:Y:S05]  /*2020*/  @!P0 BRA `(.L_x_27) ;  /* 0x0000000000048947 */ /* 0x000fea0003800000 */
[----:B------:R3:W5:Y:S02]  /*2030*/  LDG.E.LTC128B.U16 R20, desc[UR14][R4.64+0x10] ;  /* 0x0000100e04147981 */ /* 0x000764000c1e1520 */
.L_x_27:
[----:B------:R-:W-:Y:S05]  /*2040*/  BSYNC B0 ;  /* 0x0000000000007941 */ /* 0x000fea0003800000 */
.L_x_26:
[----:B-----5:R-:W-:Y:S01]  /*2050*/  IMAD.U32 R15, R20, 0x10000, RZ ;  /* 0x00010000140f7824 */ /* 0x020fe200078e00ff */
[----:B------:R-:W-:Y:S01]  /*2060*/  ISETP.GT.AND P2, PT, R10, 0x9, PT ;  /* 0x000000090a00780c */ /* 0x000fe20003f44270 */
[----:B------:R-:W-:Y:S02]  /*2070*/  BSSY B0, `(.L_x_28) ;  /* 0x0000009000007945 */ /* 0x000fe40003800000 */
[----:B------:R-:W-:Y:S01]  /*2080*/  FMUL R15, R15, R14 ;  /* 0x0000000e0f0f7220 */ /* 0x000fe20000400000 */
[----:B------:R-:W-:Y:S02]  /*2090*/  ISETP.GT.AND P1, PT, R0, RZ, P2 ;  /* 0x000000ff0000720c */ /* 0x000fe40001724270 */
[----:B0-----:R-:W-:Y:S01]  /*20a0*/  P2R R16, PR, RZ, 0x4 ;  /* 0x00000004ff107803 */ /* 0x001fe20000000000 */
[----:B------:R-:W-:-:S05]  /*20b0*/  FFMA R15, R124, R11, R15 ;  /* 0x0000000b7c0f7223 */ /* 0x000fca000000000f */
[----:B------:R-:W-:-:S05]  /*20c0*/  F2FP.BF16.F32.PACK_AB R15, RZ, R15 ;  /* 0x0000000fff0f723e */ /* 0x000fca00000010ff */
[----:B------:R0:W-:Y:S01]  /*20d0*/  @P0 STG.E.U16 desc[UR14][R2.64+0x10], R15 ;  /* 0x0000100f02000986 */ /* 0x0001e2000c10150e */
[----:B------:R-:W-:Y:S05]  /*20e0*/  @!P1 BRA `(.L_x_29) ;  /* 0x0000000000049947 */ /* 0x000fea0003800000 */
[----:B------:R4:W5:Y:S02]  /*20f0*/  LDG.E.LTC128B.U16 R20, desc[UR14][R4.64+0x12] ;  /* 0x0000120e04147981 */ /* 0x000964000c1e1520 */
.L_x_29:
[----:B------:R-:W-:Y:S05]  /*2100*/  BSYNC B0 ;  /* 0x0000000000007941 */ /* 0x000fea0003800000 */
.L_x_28:
[----:B0----5:R-:W-:Y:S01]  /*2110*/  IMAD.U32 R15, R20, 0x10000, RZ ;  /* 0x00010000140f7824 */ /* 0x021fe200078e00ff */
[----:B------:R-:W-:Y:S01]  /*2120*/  ISETP.GT.AND P0, PT, R0, 0x8, P3 ;  /* 0x000000080000780c */ /* 0x000fe20001f04270 */
[----:B------:R-:W-:Y:S02]  /*2130*/  BSSY B0, `(.L_x_30) ;  /* 0x0000007000007945 */ /* 0x000fe40003800000 */
[----:B------:R-:W-:-:S04]  /*2140*/  FMUL R16, R15, R14 ;  /* 0x0000000e0f107220 */ /* 0x000fc80000400000 */
[----:B------:R-:W-:-:S05]  /*2150*/  FFMA R16, R125, R11, R16 ;  /* 0x0000000b7d107223 */ /* 0x000fca0000000010 */
[----:B------:R-:W-:-:S05]  /*2160*/  F2FP.BF16.F32.PACK_AB R16, RZ, R16 ;  /* 0x00000010ff10723e */ /* 0x000fca00000010ff */
[----:B------:R0:W-:Y:S01]  /*2170*/  @P1 STG.E.U16 desc[UR14][R2.64+0x12], R16 ;  /* 0x0000121002001986 */ /* 0x0001e2000c10150e */
[----:B------:R-:W-:Y:S05]  /*2180*/  @!P0 BRA `(.L_x_31) ;  /* 0x0000000000048947 */ /* 0x000fea0003800000 */
[----:B------:R0:W5:Y:S02]  /*2190*/  LDG.E.LTC128B.U16 R20, desc[UR14][R8.64+0x10] ;  /* 0x0000100e08147981 */ /* 0x000164000c1e1520 */
.L_x_31:
[----:B------:R-:W-:Y:S05]  /*21a0*/  BSYNC B0 ;  /* 0x0000000000007941 */ /* 0x000fea0003800000 */
.L_x_30:
[----:B-----5:R-:W-:Y:S01]  /*21b0*/  IMAD.U32 R15, R20, 0x10000, RZ ;  /* 0x00010000140f7824 */ /* 0x020fe200078e00ff */
        /* <DEDUP_REMOVED lines=8> */
.L_x_33:
[----:B------:R-:W-:Y:S05]  /*2240*/  BSYNC B0 ;  /* 0x0000000000007941 */ /* 0x000fea0003800000 */
.L_x_32:
[----:B0----5:R-:W-:Y:S01]  /*2250*/  IMAD.U32 R15, R20, 0x10000, RZ ;  /* 0x00010000140f7824 */ /* 0x021fe200078e00ff */
[----:B------:R-:W-:Y:S01]  /*2260*/  ISETP.GT.AND P2, PT, R10, 0x10, PT ;  /* 0x000000100a00780c */ /* 0x000fe20003f44270 */
[----:B------:R-:W-:Y:S02]  /*2270*/  BSSY B0, `(.L_x_34) ;  /* 0x0000009000007945 */ /* 0x000fe40003800000 */
[----:B------:R-:W-:Y:S01]  /*2280*/  FMUL R16, R15, R14 ;  /* 0x0000000e0f107220 */ /* 0x000fe20000400000 */
[----:B------:R-:W-:Y:S02]  /*2290*/  ISETP.GT.AND P0, PT, R0, RZ, P2 ;  /* 0x000000ff0000720c */ /* 0x000fe40001704270 */
[----:B------:R-:W-:Y:S01]  /*22a0*/  P2R R15, PR, RZ, 0x4 ;  /* 0x00000004ff0f7803 */ /* 0x000fe20000000000 */
[----:B------:R-:W-:-:S05]  /*22b0*/  FFMA R16, R127, R11, R16 ;  /* 0x0000000b7f107223 */ /* 0x000fca0000000010 */
[----:B------:R-:W-:-:S05]  /*22c0*/  F2FP.BF16.F32.PACK_AB R16, RZ, R16 ;  /* 0x00000010ff10723e */ /* 0x000fca00000010ff */
[----:B------:R0:W-:Y:S01]  /*22d0*/  @P1 STG.E.U16 desc[UR14][R6.64+0x12], R16 ;  /* 0x0000121006001986 */ /* 0x0001e2000c10150e */
[----:B------:R-:W-:Y:S05]  /*22e0*/  @!P0 BRA `(.L_x_35) ;  /* 0x0000000000048947 */ /* 0x000fea0003800000 */
[----:B------:R0:W5:Y:S02]  /*22f0*/  LDG.E.LTC128B.U16 R20, desc[UR14][R4.64+0x20] ;  /* 0x0000200e04147981 */ /* 0x000164000c1e1520 */
.L_x_35:
[----:B------:R-:W-:Y:S05]  /*2300*/  BSYNC B0 ;  /* 0x0000000000007941 */ /* 0x000fea0003800000 */
.L_x_34:
[----:B-----5:R-:W-:Y:S01]  /*2310*/  IMAD.U32 R15, R20, 0x10000, RZ ;  /* 0x00010000140f7824 */ /* 0x020fe200078e00ff */
[----:B------:R-:W-:Y:S01]  /*2320*/  ISETP.GT.AND P1, PT, R10, 0x11, PT ;  /* 0x000000110a00780c */ /* 0x000fe20003f24270 */
[----:B------:R-:W-:Y:S02]  /*2330*/  BSSY B0, `(.L_x_36) ;  /* 0x0000009000007945 */ /* 0x000fe40003800000 */
[----:B------:R-:W-:-:S04]  /*2340*/  FMUL R15, R15, R14 ;  /* 0x0000000e0f0f7220 */ /* 0x000fc80000400000 */
[----:B------:R-:W-:-:S05]  /*2350*/  FFMA R15, R128, R11, R15 ;  /* 0x0000000b800f7223 */ /* 0x000fca000000000f */
[----:B------:R-:W-:-:S05]  /*2360*/  F2FP.BF16.F32.PACK_AB R15, RZ, R15 ;  /* 0x0000000fff0f723e */ /* 0x000fca00000010ff */
[----:B------:R1:W-:Y:S01]  /*2370*/  @P0 STG.E.U16 desc[UR14][R2.64+0x20], R15 ;  /* 0x0000200f02000986 */ /* 0x0003e2000c10150e */
[----:B------:R-:W-:Y:S02]  /*2380*/  ISETP.GT.AND P0, PT, R0, RZ, P1 ;  /* 0x000000ff0000720c */ /* 0x000fe40000f04270 */
[----:B-1----:R-:W-:-:S11]  /*2390*/  P2R R15, PR, RZ, 0x2 ;  /* 0x00000002ff0f7803 */ /* 0x002fd60000000000 */
[----:B------:R-:W-:Y:S05]  /*23a0*/  @!P0 BRA `(.L_x_37) ;  /* 0x0000000000048947 */ /* 0x000fea0003800000 */
[----:B------:R1:W5:Y:S02]  /*23b0*/  LDG.E.LTC128B.U16 R20, desc[UR14][R4.64+0x22] ;  /* 0x0000220e04147981 */ /* 0x000364000c1e1520 */
.L_x_37:
[----:B------:R-:W-:Y:S05]  /*23c0*/  BSYNC B0 ;  /* 0x0000000000007941 */ /* 0x000fea0003800000 */
.L_x_36:
[----:B-----5:R-:W-:Y:S01]  /*23d0*/  IMAD.U32 R15, R20, 0x10000, RZ ;  /* 0x00010000140f7824 */ /* 0x020fe200078e00ff */
[----:B------:R-:W-:Y:S03]  /*23e0*/  BSSY B0, `(.L_x_38) ;  /* 0x0000008000007945 */ /* 0x000fe60003800000 */
[----:B0-----:R-:W-:-:S04]  /*23f0*/  FMUL R16, R15, R14 ;  /* 0x0000000e0f107220 */ /* 0x001fc80000400000 */
[----:B------:R-:W-:-:S05]  /*2400*/  FFMA R16, R129, R11, R16 ;  /* 0x0000000b81107223 */ /* 0x000fca0000000010 */
[----:B------:R-:W-:-:S05]  /*2410*/  F2FP.BF16.F32.PACK_AB R16, RZ, R16 ;  /* 0x00000010ff10723e */ /* 0x000fca00000010ff */
[----:B------:R0:W-:Y:S01]  /*2420*/  @P0 STG.E.U16 desc[UR14][R2.64+0x22], R16 ;  /* 0x0000221002000986 */ /* 0x0001e2000c10150e */
[----:B------:R-:W-:-:S13]  /*2430*/  ISETP.GT.AND P0, PT, R0, 0x8, P2 ;  /* 0x000000080000780c */ /* 0x000fda0001704270 */
[----:B0-----:R-:W-:Y:S05]  /*2440*/  @!P0 BRA `(.L_x_39) ;  /* 0x0000000000048947 */ /* 0x001fea0003800000 */
[----:B------:R0:W5:Y:S02]  /*2450*/  LDG.E.LTC128B.U16 R20, desc[UR14][R8.64+0x20] ;  /* 0x0000200e08147981 */ /* 0x000164000c1e1520 */
.L_x_39:
[----:B------:R-:W-:Y:S05]  /*2460*/  BSYNC B0 ;  /* 0x0000000000007941 */ /* 0x000fea0003800000 */
.L_x_38:
[----:B-----5:R-:W-:Y:S01]  /*2470*/  IMAD.U32 R15, R20, 0x10000, RZ ;  /* 0x00010000140f7824 */ /* 0x020fe200078e00ff */
[----:B------:R-:W-:Y:S03]  /*2480*/  BSSY B0, `(.L_x_40) ;  /* 0x0000008000007945 */ /* 0x000fe60003800000 */
[----:B------:R-:W-:-:S04]  /*2490*/  FMUL R15, R15, R14 ;  /* 0x0000000e0f0f7220 */ /* 0x000fc80000400000 */
[----:B------:R-:W-:-:S05]  /*24a0*/  FFMA R15, R130, R11, R15 ;  /* 0x0000000b820f7223 */ /* 0x000fca000000000f */
[----:B------:R-:W-:-:S05]  /*24b0*/  F2FP.BF16.F32.PACK_AB R15, RZ, R15 ;  /* 0x0000000fff0f723e */ /* 0x000fca00000010ff */
[----:B------:R0:W-:Y:S01]  /*24c0*/  @P0 STG.E.U16 desc[UR14][R6.64+0x20], R15 ;  /* 0x0000200f06000986 */ /* 0x0001e2000c10150e */
[----:B------:R-:W-:-:S13]  /*24d0*/  ISETP.GT.AND P0, PT, R0, 0x8, P1 ;  /* 0x000000080000780c */ /* 0x000fda0000f04270 */
[----:B0-----:R-:W-:Y:S05]  /*24e0*/  @!P0 BRA `(.L_x_41) ;  /* 0x0000000000048947 */ /* 0x001fea0003800000 */
[----:B------:R0:W5:Y:S02]  /*24f0*/  LDG.E.LTC128B.U16 R20, desc[UR14][R8.64+0x22] ;  /* 0x0000220e08147981 */ /* 0x000164000c1e1520 */
.L_x_41:
[----:B------:R-:W-:Y:S05]  /*2500*/  BSYNC B0 ;  /* 0x0000000000007941 */ /* 0x000fea0003800000 */
.L_x_40:
[----:B-----5:R-:W-:Y:S01]  /*2510*/  IMAD.U32 R15, R20, 0x10000, RZ ;  /* 0x00010000140f7824 */ /* 0x020fe200078e00ff */
[C---:B------:R-:W-:Y:S01]  /*2520*/  SHF.L.U64.HI R21, R12.reuse, 0x7, R13 ;  /* 0x000000070c157819 */ /* 0x040fe2000001020d */
[----:B------:R-:W-:Y:S01]  /*2530*/  IMAD.SHL.U32 R17, R12, 0x80, RZ ;  /* 0x000000800c117824 */ /* 0x000fe200078e00ff */
[----:B------:R-:W-:Y:S01]  /*2540*/  ISETP.GT.AND P2, PT, R10, 0x18, PT ;  /* 0x000000180a00780c */ /* 0x000fe20003f44270 */
[----:B------:R-:W-:Y:S01]  /*2550*/  FMUL R16, R15, R14 ;  /* 0x0000000e0f107220 */ /* 0x000fe20000400000 */
[----:B------:R-:W-:Y:S02]  /*2560*/  BSSY B0, `(.L_x_42) ;  /* 0x000000d000007945 */ /* 0x000fe40003800000 */
[----:B------:R-:W-:Y:S01]  /*2570*/  LOP3.LUT R15, R17, 0x2, RZ, 0xfc, !PT ;  /* 0x00000002110f7812 */ /* 0x000fe200078efcff */
[----:B------:R-:W-:-:S05]  /*2580*/  FFMA R16, R131, R11, R16 ;  /* 0x0000000b83107223 */ /* 0x000fca0000000010 */
[----:B------:R-:W-:-:S05]  /*2590*/  F2FP.BF16.F32.PACK_AB R16, RZ, R16 ;  /* 0x00000010ff10723e */ /* 0x000fca00000010ff */
[----:B------:R1:W-:Y:S01]  /*25a0*/  @P0 STG.E.U16 desc[UR14][R6.64+0x22], R16 ;  /* 0x0000221006000986 */ /* 0x0003e2000c10150e */
[----:B------:R-:W-:-:S05]  /*25b0*/  IADD3 R124, P0, R15, R2, RZ ;  /* 0x000000020f7c7210 */ /* 0x000fca0007f1e0ff */
[----:B------:R-:W-:Y:S01]  /*25c0*/  IMAD.X R125, R21, 0x1, R3, P0 ;  /* 0x00000001157d7824 */ /* 0x000fe200000e0603 */
[----:B------:R-:W-:-:S05]  /*25d0*/  IADD3 R12, P0, R17, R2, RZ ;  /* 0x00000002110c7210 */ /* 0x000fca0007f1e0ff */
[----:B------:R-:W-:Y:S01]  /*25e0*/  IMAD.X R13, R21, 0x1, R3, P0 ;  /* 0x00000001150d7824 */ /* 0x000fe200000e0603 */
[----:B------:R-:W-:Y:S02]  /*25f0*/  ISETP.GT.AND P0, PT, R0, RZ, P2 ;  /* 0x000000ff0000720c */ /* 0x000fe40001704270 */
[----:B-1----:R-:W-:-:S11]  /*2600*/  P2R R16, PR, RZ, 0x4 ;  /* 0x00000004ff107803 */ /* 0x002fd60000000000 */
[----:B------:R-:W-:Y:S05]  /*2610*/  @!P0 BRA `(.L_x_43) ;  /* 0x0000000000048947 */ /* 0x000fea0003800000 */
[----:B------:R1:W5:Y:S02]  /*2620*/  LDG.E.LTC128B.U16 R20, desc[UR14][R4.64+0x30] ;  /* 0x0000300e04147981 */ /* 0x000364000c1e1520 */
.L_x_43:
[----:B------:R-:W-:Y:S05]  /*2630*/  BSYNC B0 ;  /* 0x0000000000007941 */ /* 0x000fea0003800000 */
.L_x_42:
[----:B-----5:R-:W-:Y:S01]  /*2640*/  IMAD.U32 R19, R20, 0x10000, RZ ;  /* 0x0001000014137824 */ /* 0x020fe200078e00ff */
[----:B------:R-:W-:Y:S01]  /*2650*/  ISETP.GT.AND P1, PT, R10, 0x19, PT ;  /* 0x000000190a00780c */ /* 0x000fe20003f24270 */
[----:B------:R-:W-:Y:S02]  /*2660*/  BSSY B0, `(.L_x_44) ;  /* 0x0000009000007945 */ /* 0x000fe40003800000 */
[----:B------:R-:W-:Y:S01]  /*2670*/  FMUL R19, R19, R14 ;  /* 0x0000000e13137220 */ /* 0x000fe20000400000 */
[----:B------:R-:W-:-:S03]  /*2680*/  P2R R16, PR, RZ, 0x2 ;  /* 0x00000002ff107803 */ /* 0x000fc60000000000 */
[----:B------:R-:W-:-:S05]  /*2690*/  FFMA R19, R132, R11, R19 ;  /* 0x0000000b84137223 */ /* 0x000fca0000000013 */
[----:B------:R-:W-:-:S05]  /*26a0*/  F2FP.BF16.F32.PACK_AB R19, RZ, R19 ;  /* 0x00000013ff13723e */ /* 0x000fca00000010ff */
[----:B------:R0:W-:Y:S01]  /*26b0*/  @P0 STG.E.U16 desc[UR14][R2.64+0x30], R19 ;  /* 0x0000301302000986 */ /* 0x0001e2000c10150e */
[----:B------:R-:W-:-:S13]  /*26c0*/  ISETP.GT.AND P0, PT, R0, RZ, P1 ;  /* 0x000000ff0000720c */ /* 0x000fda0000f04270 */
[----:B0-----:R-:W-:Y:S05]  /*26d0*/  @!P0 BRA `(.L_x_45) ;  /* 0x0000000000048947 */ /* 0x001fea0003800000 */
[----:B------:R0:W5:Y:S02]  /*26e0*/  LDG.E.LTC128B.U16 R20, desc[UR14][R4.64+0x32] ;  /* 0x0000320e04147981 */ /* 0x000164000c1e1520 */
.L_x_45:
[----:B------:R-:W-:Y:S05]  /*26f0*/  BSYNC B0 ;  /* 0x0000000000007941 */ /* 0x000fea0003800000 */
.L_x_44:
        /* <DEDUP_REMOVED lines=9> */
.L_x_47:
[----:B------:R-:W-:Y:S05]  /*2790*/  BSYNC B0 ;  /* 0x0000000000007941 */ /* 0x000fea0003800000 */
.L_x_46:
        /* <DEDUP_REMOVED lines=9> */
.L_x_49:
[----:B------:R-:W-:Y:S05]  /*2830*/  BSYNC B0 ;  /* 0x0000000000007941 */ /* 0x000fea0003800000 */
.L_x_48:
        /* <DEDUP_REMOVED lines=11> */
.L_x_51:
[----:B------:R-:W-:Y:S05]  /*28f0*/  BSYNC B0 ;  /* 0x0000000000007941 */ /* 0x000fea0003800000 */
.L_x_50:
        /* <DEDUP_REMOVED lines=11> */
.L_x_53:
[----:B------:R-:W-:Y:S05]  /*29b0*/  BSYNC B0 ;  /* 0x0000000000007941 */ /* 0x000fea0003800000 */
.L_x_52:
        /* <DEDUP_REMOVED lines=9> */
.L_x_55:
[----:B------:R-:W-:Y:S05]  /*2a50*/  BSYNC B0 ;  /* 0x0000000000007941 */ /* 0x000fea0003800000 */
.L_x_54:
        /* <DEDUP_REMOVED lines=9> */
.L_x_57:
[----:B------:R-:W-:Y:S05]  /*2af0*/  BSYNC B0 ;  /* 0x0000000000007941 */ /* 0x000fea0003800000 */
.L_x_56:
        /* <DEDUP_REMOVED lines=11> */
.L_x_59:
[----:B------:R-:W-:Y:S05]  /*2bb0*/  BSYNC B0 ;  /* 0x0000000000007941 */ /* 0x000fea0003800000 */
.L_x_58:
[----:B-----5:R-:W-:Y:S01]  /*2bc0*/  IMAD.U32 R19, R20, 0x10000, RZ ;  /* 0x0001000014137824 */ /* 0x020fe200078e00ff */
[----:B------:R-:W-:Y:S01]  /*2bd0*/  ISETP.GT.AND P4, PT, R10, 0x29, PT ;  /* 0x000000290a00780c */ /* 0x000fe20003f84270 */
[----:B------:R-:W-:Y:S02]  /*2be0*/  BSSY B0, `(.L_x_60) ;  /* 0x0000008000007945 */ /* 0x000fe40003800000 */
[----:B------:R-:W-:-:S04]  /*2bf0*/  FMUL R19, R19, R14 ;  /* 0x0000000e13137220 */ /* 0x000fc80000400000 */
[----:B------:R-:W-:-:S05]  /*2c00*/  FFMA R19, R140, R11, R19 ;  /* 0x0000000b8c137223 */ /* 0x000fca0000000013 */
[----:B------:R-:W-:-:S05]  /*2c10*/  F2FP.BF16.F32.PACK_AB R19, RZ, R19 ;  /* 0x00000013ff13723e */ /* 0x000fca00000010ff */
[----:B------:R0:W-:Y:S01]  /*2c20*/  @P0 STG.E.U16 desc[UR14][R2.64+0x50], R19 ;  /* 0x0000501302000986 */ /* 0x0001e2000c10150e */
[----:B------:R-:W-:-:S13]  /*2c30*/  ISETP.GT.AND P0, PT, R0, RZ, P4 ;  /* 0x000000ff0000720c */ /* 0x000fda0002704270 */
[----:B0-----:R-:W-:Y:S05]  /*2c40*/  @!P0 BRA `(.L_x_61) ;  /* 0x0000000000048947 */ /* 0x001fea0003800000 */
[----:B------:R0:W5:Y:S02]  /*2c50*/  LDG.E.LTC128B.U16 R20, desc[UR14][R4.64+0x52] ;  /* 0x0000520e04147981 */ /* 0x000164000c1e1520 */
.L_x_61:
[----:B------:R-:W-:Y:S05]  /*2c60*/  BSYNC B0 ;  /* 0x0000000000007941 */ /* 0x000fea0003800000 */
.L_x_60:
        /* <DEDUP_REMOVED lines=9> */
.L_x_63:
[----:B------:R-:W-:Y:S05]  /*2d00*/  BSYNC B0 ;  /* 0x0000000000007941 */ /* 0x000fea0003800000 */
.L_x_62:
        /* <DEDUP_REMOVED lines=9> */
.L_x_65:
[----:B------:R-:W-:Y:S05]  /*2da0*/  BSYNC B0 ;  /* 0x0000000000007941 */ /* 0x000fea0003800000 */
.L_x_64:
        /* <DEDUP_REMOVED lines=10> */
.L_x_67:
[----:B------:R-:W-:Y:S05]  /*2e50*/  BSYNC B0 ;  /* 0x0000000000007941 */ /* 0x000fea0003800000 */
.L_x_66:
        /* <DEDUP_REMOVED lines=10> */
.L_x_69:
[----:B------:R-:W-:Y:S05]  /*2f00*/  BSYNC B0 ;  /* 0x0000000000007941 */ /* 0x000fea0003800000 */
.L_x_68:
        /* <DEDUP_REMOVED lines=9> */
.L_x_71:
[----:B------:R-:W-:Y:S05]  /*2fa0*/  BSYNC B0 ;  /* 0x0000000000007941 */ /* 0x000fea0003800000 */
.L_x_70:
        /* <DEDUP_REMOVED lines=9> */
.L_x_73:
[----:B------:R-:W-:Y:S05]  /*3040*/  BSYNC B0 ;  /* 0x0000000000007941 */ /* 0x000fea0003800000 */
.L_x_72:
        /* <DEDUP_REMOVED lines=10> */
.L_x_75:
[----:B------:R-:W-:Y:S05]  /*30f0*/  BSYNC B0 ;  /* 0x0000000000007941 */ /* 0x000fea0003800000 */
.L_x_74:
[----:B-----5:R-:W-:Y:S01]  /*3100*/  IMAD.U32 R19, R20, 0x10000, RZ ;  /* 0x0001000014137824 */ /* 0x020fe200078e00ff */
[----:B------:R-:W-:Y:S03]  /*3110*/  BSSY B0, `(.L_x_76) ;  /* 0x0000009000007945 */ /* 0x000fe60003800000 */
[----:B------:R-:W-:-:S04]  /*3120*/  FMUL R19, R19, R14 ;  /* 0x0000000e13137220 */ /* 0x000fc80000400000 */
[----:B------:R-:W-:-:S05]  /*3130*/  FFMA R19, R148, R11, R19 ;  /* 0x0000000b94137223 */ /* 0x000fca0000000013 */
[----:B------:R-:W-:-:S05]  /*3140*/  F2FP.BF16.F32.PACK_AB R19, RZ, R19 ;  /* 0x00000013ff13723e */ /* 0x000fca00000010ff */
[----:B------:R0:W-:Y:S01]  /*3150*/  @P0 STG.E.U16 desc[UR14][R2.64+0x70], R19 ;  /* 0x0000701302000986 */ /* 0x0001e2000c10150e */
[----:B------:R-:W-:-:S04]  /*3160*/  ISETP.GT.AND P0, PT, R10, 0x39, PT ;  /* 0x000000390a00780c */ /* 0x000fc80003f04270 */
[----:B------:R-:W-:-:S13]  /*3170*/  ISETP.GT.AND P5, PT, R0, RZ, P0 ;  /* 0x000000ff0000720c */ /* 0x000fda00007a4270 */
[----:B0-----:R-:W-:Y:S05]  /*3180*/  @!P5 BRA `(.L_x_77) ;  /* 0x000000000004d947 */ /* 0x001fea0003800000 */
[----:B------:R0:W5:Y:S02]  /*3190*/  LDG.E.LTC128B.U16 R20, desc[UR14][R4.64+0x72] ;  /* 0x0000720e04147981 */ /* 0x000164000c1e1520 */
.L_x_77:
[----:B------:R-:W-:Y:S05]  /*31a0*/  BSYNC B0 ;  /* 0x0000000000007941 */ /* 0x000fea0003800000 */
.L_x_76:
        /* <DEDUP_REMOVED lines=9> */
.L_x_79:
[----:B------:R-:W-:Y:S05]  /*3240*/  BSYNC B0 ;  /* 0x0000000000007941 */ /* 0x000fea0003800000 */
.L_x_78:
        /* <DEDUP_REMOVED lines=9> */
.L_x_81:
[----:B------:R-:W-:Y:S05]  /*32e0*/  BSYNC B0 ;  /* 0x0000000000007941 */ /* 0x000fea0003800000 */
.L_x_80:
[----:B-----5:R-:W-:Y:S01]  /*32f0*/  IMAD.U32 R19, R20, 0x10000, RZ ;  /* 0x0001000014137824 */ /* 0x020fe200078e00ff */
[----:B------:R-:W-:Y:S01]  /*3300*/  LOP3.LUT R123, R17, 0x10, RZ, 0xfc, !PT ;  /* 0x00000010117b7812 */ /* 0x000fe200078efcff */
[----:B------:R-:W-:Y:S02]  /*3310*/  USHF.L.U32 UR22, UR4, 0x7, URZ ;  /* 0x0000000704167899 */ /* 0x000fe4000800063f */
[----:B------:R-:W-:Y:S01]  /*3320*/  FMUL R16, R19, R14 ;  /* 0x0000000e13107220 */ /* 0x000fe20000400000 */
[----:B------:R-:W-:-:S03]  /*3330*/  USHF.L.U64.HI UR4, UR4, 0x7, UR5 ;  /* 0x0000000704047899 */ /* 0x000fc60008010205 */
[----:B------:R-:W-:-:S05]  /*3340*/  FFMA R16, R151, R11, R16 ;  /* 0x0000000b97107223 */ /* 0x000fca0000000010 */
[----:B------:R-:W-:-:S05]  /*3350*/  F2FP.BF16.F32.PACK_AB R16, RZ, R16 ;  /* 0x00000010ff10723e */ /* 0x000fca00000010ff */
[----:B------:R1:W-:Y:S01]  /*3360*/  @P5 STG.E.U16 desc[UR14][R6.64+0x72], R16 ;  /* 0x0000721006005986 */ /* 0x0003e2000c10150e */
[----:B------:R-:W-:-:S05]  /*3370*/  IADD3 R126, P5, R123, R2, RZ ;  /* 0x000000027b7e7210 */ /* 0x000fca0007fbe0ff */
[----:B------:R-:W-:Y:S01]  /*3380*/  IMAD.X R127, R21, 0x1, R3, P5 ;  /* 0x00000001157f7824 */ /* 0x000fe200028e0603 */
[----:B------:R-:W-:-:S04]  /*3390*/  IADD3 R18, P5, R4, UR22, RZ ;  /* 0x0000001604127c10 */ /* 0x000fc8000ffbe0ff */
[----:B------:R-:W-:Y:S02]  /*33a0*/  IADD3.X R19, R5, UR4, RZ, P5, !PT ;  /* 0x0000000405137c10 */ /* 0x000fe4000affe4ff */
[----:B------:R-:W-:-:S04]  /*33b0*/  ISETP.GT.AND P5, PT, R10, RZ, PT ;  /* 0x000000ff0a00720c */ /* 0x000fc80003fa4270 */
[----:B------:R-:W-:-:S13]  /*33c0*/  ISETP.GT.AND P5, PT, R0, 0x40, P5 ;  /* 0x000000400000780c */ /* 0x000fda0002fa4270 */
[----:B------:R-:W2:Y:S01]  /*33d0*/  @P5 LDG.E.LTC128B.U16 R20, desc[UR14][R18.64] ;  /* 0x0000000e12145981 */ /* 0x000ea2000c1e1520 */
[----:B------:R-:W-:Y:S01]  /*33e0*/  LOP3.LUT R121, R17, 0x12, RZ, 0xfc, !PT ;  /* 0x0000001211797812 */ /* 0x000fe200078efcff */
[----:B------:R-:W-:Y:S01]  /*33f0*/  ULOP3.LUT UR21, UR22, 0x2, URZ, 0xfc, !UPT ;  /* 0x0000000216157892 */ /* 0x000fe2000f8efc3f */
[----:B--2---:R-:W-:-:S04]  /*3400*/  IMAD.U32 R23, R20, 0x10000, RZ ;  /* 0x0001000014177824 */ /* 0x004fc800078e00ff */
[----:B------:R-:W-:-:S04]  /*3410*/  FMUL R23, R23, R14 ;  /* 0x0000000e17177220 */ /* 0x000fc80000400000 */
[----:B------:R-:W-:-:S05]  /*3420*/  FFMA R23, R88, R11, R23 ;  /* 0x0000000b58177223 */ /* 0x000fca0000000017 */
[----:B------:R-:W-:-:S04]  /*3430*/  F2FP.BF16.F32.PACK_AB R23, RZ, R23 ;  /* 0x00000017ff17723e */ /* 0x000fc800000010ff */
[----:B------:R-:W-:-:S05]  /*3440*/  PRMT R22, R23, 0x7610, R22 ;  /* 0x0000761017167816 */ /* 0x000fca0000000016 */
[----:B------:R2:W-:Y:S01]  /*3450*/  @P5 STG.E.U16 desc[UR14][R12.64], R22 ;  /* 0x000000160c005986 */ /* 0x0005e2000c10150e */
[----:B------:R-:W-:-:S05]  /*3460*/  IADD3 R128, P5, R121, R2, RZ ;  /* 0x0000000279807210 */ /* 0x000fca0007fbe0ff */
[----:B------:R-:W-:Y:S01]  /*3470*/  IMAD.X R129, R21, 0x1, R3, P5 ;  /* 0x0000000115817824 */ /* 0x000fe200028e0603 */
[----:B------:R-:W-:-:S04]  /*3480*/  IADD3 R130, P5, R4, UR21, RZ ;  /* 0x0000001504827c10 */ /* 0x000fc8000ffbe0ff */
[----:B------:R-:W-:Y:S02]  /*3490*/  IADD3.X R131, R5, UR4, RZ, P5, !PT ;  /* 0x0000000405837c10 */ /* 0x000fe4000affe4ff */
[----:B------:R-:W-:-:S13]  /*34a0*/  ISETP.GT.AND P5, PT, R0, 0x40, P6 ;  /* 0x000000400000780c */ /* 0x000fda00037a4270 */
[----:B------:R-:W3:Y:S01]  /*34b0*/  @P5 LDG.E.LTC128B.U16 R20, desc[UR14][R130.64] ;  /* 0x0000000e82145981 */ /* 0x000ee2000c1e1520 */
[----:B------:R-:W-:Y:S01]  /*34c0*/  BSSY B0, `(.L_x_82) ;  /* 0x000000e000007945 */ /* 0x000fe20003800000 */
[----:B---3--:R-:W-:-:S04]  /*34d0*/  IMAD.U32 R23, R20, 0x10000, RZ ;  /* 0x0001000014177824 */ /* 0x008fc800078e00ff */
[----:B-1----:R-:W-:-:S04]  /*34e0*/  FMUL R16, R23, R14 ;  /* 0x0000000e17107220 */ /* 0x002fc80000400000 */
[----:B------:R-:W-:-:S05]  /*34f0*/  FFMA R16, R89, R11, R16 ;  /* 0x0000000b59107223 */ /* 0x000fca0000000010 */
[----:B------:R-:W-:-:S05]  /*3500*/  F2FP.BF16.F32.PACK_AB R16, RZ, R16 ;  /* 0x00000010ff10723e */ /* 0x000fca00000010ff */
[----:B------:R1:W-:Y:S01]  /*3510*/  @P5 STG.E.U16 desc[UR14][R124.64], R16 ;  /* 0x000000107c005986 */ /* 0x0003e2000c10150e */
[----:B------:R-:W-:-:S05]  /*3520*/  IADD3 R88, P5, R17, R6, RZ ;  /* 0x0000000611587210 */ /* 0x000fca0007fbe0ff */
[----:B------:R-:W-:Y:S01]  /*3530*/  IMAD.X R89, R21, 0x1, R7, P5 ;  /* 0x0000000115597824 */ /* 0x000fe200028e0607 */
[----:B--2---:R-:W-:-:S04]  /*3540*/  IADD3 R22, P5, R8, UR22, RZ ;  /* 0x0000001608167c10 */ /* 0x004fc8000ffbe0ff */
[----:B------:R-:W-:Y:S02]  /*3550*/  IADD3.X R23, R9, UR4, RZ, P5, !PT ;  /* 0x0000000409177c10 */ /* 0x000fe4000affe4ff */
[----:B------:R-:W-:-:S04]  /*3560*/  ISETP.GT.AND P5, PT, R10, RZ, PT ;  /* 0x000000ff0a00720c */ /* 0x000fc80003fa4270 */
[----:B------:R-:W-:-:S13]  /*3570*/  ISETP.GT.AND P5, PT, R0, 0x48, P5 ;  /* 0x000000480000780c */ /* 0x000fda0002fa4270 */
[----:B-1----:R-:W-:Y:S05]  /*3580*/  @!P5 BRA `(.L_x_83) ;  /* 0x000000000004d947 */ /* 0x002fea0003800000 */
[----:B------:R1:W5:Y:S02]  /*3590*/  LDG.E.LTC128B.U16 R20, desc[UR14][R22.64] ;  /* 0x0000000e16147981 */ /* 0x000364000c1e1520 */
.L_x_83:
[----:B------:R-:W-:Y:S05]  /*35a0*/  BSYNC B0 ;  /* 0x0000000000007941 */ /* 0x000fea0003800000 */
.L_x_82:
[----:B-----5:R-:W-:Y:S01]  /*35b0*/  IMAD.U32 R125, R20, 0x10000, RZ ;  /* 0x00010000147d7824 */ /* 0x020fe200078e00ff */
[----:B------:R-:W-:Y:S03]  /*35c0*/  BSSY B0, `(.L_x_84) ;  /* 0x000000c000007945 */ /* 0x000fe60003800000 */
[----:B------:R-:W-:-:S04]  /*35d0*/  FMUL R125, R125, R14 ;  /* 0x0000000e7d7d7220 */ /* 0x000fc80000400000 */
[----:B------:R-:W-:-:S05]  /*35e0*/  FFMA R125, R90, R11, R125 ;  /* 0x0000000b5a7d7223 */ /* 0x000fca000000007d */
[----:B------:R-:W-:-:S05]  /*35f0*/  F2FP.BF16.F32.PACK_AB R125, RZ, R125 ;  /* 0x0000007dff7d723e */ /* 0x000fca00000010ff */
[----:B------:R2:W-:Y:S01]  /*3600*/  @P5 STG.E.U16 desc[UR14][R88.64], R125 ;  /* 0x0000007d58005986 */ /* 0x0005e2000c10150e */
[----:B------:R-:W-:-:S05]  /*3610*/  IADD3 R132, P5, R15, R6, RZ ;  /* 0x000000060f847210 */ /* 0x000fca0007fbe0ff */
[----:B------:R-:W-:Y:S01]  /*3620*/  IMAD.X R133, R21, 0x1, R7, P5 ;  /* 0x0000000115857824 */ /* 0x000fe200028e0607 */
[----:B------:R-:W-:-:S13]  /*3630*/  ISETP.GT.AND P5, PT, R0, 0x48, P6 ;  /* 0x000000480000780c */ /* 0x000fda00037a4270 */
[----:B--2---:R-:W-:Y:S05]  /*3640*/  @!P5 BRA `(.L_x_85) ;  /* 0x00000000000cd947 */ /* 0x004fea0003800000 */
[----:B------:R-:W-:-:S04]  /*3650*/  IADD3 R124, P6, R8, UR21, RZ ;  /* 0x00000015087c7c10 */ /* 0x000fc8000ffde0ff */
[----:B------:R-:W-:-:S05]  /*3660*/  IADD3.X R125, R9, UR4, RZ, P6, !PT ;  /* 0x00000004097d7c10 */ /* 0x000fca000b7fe4ff */
[----:B------:R2:W5:Y:S04]  /*3670*/  LDG.E.LTC128B.U16 R20, desc[UR14][R124.64] ;  /* 0x0000000e7c147981 */ /* 0x000568000c1e1520 */
.L_x_85:
[----:B------:R-:W-:Y:S05]  /*3680*/  BSYNC B0 ;  /* 0x0000000000007941 */ /* 0x000fea0003800000 */
.L_x_84:
[----:B--2--5:R-:W-:Y:S01]  /*3690*/  IMAD.U32 R125, R20, 0x10000, RZ ;  /* 0x00010000147d7824 */ /* 0x024fe200078e00ff */
[----:B------:R-:W-:Y:S01]  /*36a0*/  ULOP3.LUT UR20, UR22, 0x10, URZ, 0xfc, !UPT ;  /* 0x0000001016147892 */ /* 0x000fe2000f8efc3f */
[----:B------:R-:W-:Y:S02]  /*36b0*/  ISETP.GT.AND P6, PT, R10, 0x8, PT ;  /* 0x000000080a00780c */ /* 0x000fe40003fc4270 */
[----:B------:R-:W-:-:S04]  /*36c0*/  FMUL R16, R125, R14 ;  /* 0x0000000e7d107220 */ /* 0x000fc80000400000 */
[----:B------:R-:W-:Y:S01]  /*36d0*/  FFMA R16, R91, R11, R16 ;  /* 0x0000000b5b107223 */ /* 0x000fe20000000010 */
[----:B------:R-:W-:-:S04]  /*36e0*/  LOP3.LUT R91, R17, 0x20, RZ, 0xfc, !PT ;  /* 0x00000020115b7812 */ /* 0x000fc800078efcff */
[----:B------:R-:W-:-:S05]  /*36f0*/  F2FP.BF16.F32.PACK_AB R16, RZ, R16 ;  /* 0x00000010ff10723e */ /* 0x000fca00000010ff */
[----:B------:R2:W-:Y:S01]  /*3700*/  @P5 STG.E.U16 desc[UR14][R132.64], R16 ;  /* 0x0000001084005986 */ /* 0x0005e2000c10150e */
[----:B------:R-:W-:-:S05]  /*3710*/  IADD3 R130, P5, R91, R2, RZ ;  /* 0x000000025b827210 */ /* 0x000fca0007fbe0ff */
[----:B------:R-:W-:Y:S01]  /*3720*/  IMAD.X R131, R21, 0x1, R3, P5 ;  /* 0x0000000115837824 */ /* 0x000fe200028e0603 */
[----:B------:R-:W-:-:S04]  /*3730*/  IADD3 R134, P5, R4, UR20, RZ ;  /* 0x0000001404867c10 */ /* 0x000fc8000ffbe0ff */
[----:B------:R-:W-:Y:S02]  /*3740*/  IADD3.X R135, R5, UR4, RZ, P5, !PT ;  /* 0x0000000405877c10 */ /* 0x000fe4000affe4ff */
[----:B------:R-:W-:-:S13]  /*3750*/  ISETP.GT.AND P5, PT, R0, 0x40, P6 ;  /* 0x000000400000780c */ /* 0x000fda00037a4270 */
[----:B------:R-:W3:Y:S01]  /*3760*/  @P5 LDG.E.LTC128B.U16 R20, desc[UR14][R134.64] ;  /* 0x0000000e86145981 */ /* 0x000ee2000c1e1520 */
[----:B------:R-:W-:Y:S01]  /*3770*/  ULOP3.LUT UR19, UR22, 0x12, URZ, 0xfc, !UPT ;  /* 0x0000001216137892 */ /* 0x000fe2000f8efc3f */
[----:B---3--:R-:W-:-:S04]  /*3780*/  IMAD.U32 R125, R20, 0x10000, RZ ;  /* 0x00010000147d7824 */ /* 0x008fc800078e00ff */
[----:B------:R-:W-:-:S04]  /*3790*/  FMUL R125, R125, R14 ;  /* 0x0000000e7d7d7220 */ /* 0x000fc80000400000 */
[----:B------:R-:W-:-:S05]  /*37a0*/  FFMA R125, R92, R11, R125 ;  /* 0x0000000b5c7d7223 */ /* 0x000fca000000007d */
[----:B------:R-:W-:-:S04]  /*37b0*/  F2FP.BF16.F32.PACK_AB R125, RZ, R125 ;  /* 0x0000007dff7d723e */ /* 0x000fc800000010ff */
[----:B------:R-:W-:Y:S02]  /*37c0*/  PRMT R90, R125, 0x7610, R90 ;  /* 0x000076107d5a7816 */ /* 0x000fe4000000005a */
[----:B------:R-:W-:-:S03]  /*37d0*/  LOP3.LUT R125, R17, 0x22, RZ, 0xfc, !PT ;  /* 0x00000022117d7812 */ /* 0x000fc600078efcff */
[----:B------:R3:W-:Y:S01]  /*37e0*/  @P5 STG.E.U16 desc[UR14][R126.64], R90 ;  /* 0x0000005a7e005986 */ /* 0x0007e2000c10150e */
[----:B--2---:R-:W-:-:S05]  /*37f0*/  IADD3 R132, P5, R125, R2, RZ ;  /* 0x000000027d847210 */ /* 0x004fca0007fbe0ff */
[----:B------:R-:W-:Y:S01]  /*3800*/  IMAD.X R133, R21, 0x1, R3, P5 ;  /* 0x0000000115857824 */ /* 0x000fe200028e0603 */
[----:B------:R-:W-:-:S04]  /*3810*/  IADD3 R134, P5, R4, UR19, RZ ;  /* 0x0000001304867c10 */ /* 0x000fc8000ffbe0ff */
[----:B------:R-:W-:Y:S02]  /*3820*/  IADD3.X R135, R5, UR4, RZ, P5, !PT ;  /* 0x0000000405877c10 */ /* 0x000fe4000affe4ff */
[----:B------:R-:W-:-:S04]  /*3830*/  ISETP.GT.AND P5, PT, R10, 0x9, PT ;  /* 0x000000090a00780c */ /* 0x000fc80003fa4270 */
[----:B------:R-:W-:-:S13]  /*3840*/  ISETP.GT.AND P5, PT, R0, 0x40, P5 ;  /* 0x000000400000780c */ /* 0x000fda0002fa4270 */
[----:B------:R-:W2:Y:S01]  /*3850*/  @P5 LDG.E.LTC128B.U16 R20, desc[UR14][R134.64] ;  /* 0x0000000e86145981 */ /* 0x000ea2000c1e1520 */
[----:B------:R-:W-:Y:S01]  /*3860*/  BSSY B0, `(.L_x_86) ;  /* 0x000000d000007945 */ /* 0x000fe20003800000 */
[----:B--2---:R-:W-:-:S04]  /*3870*/  IMAD.U32 R137, R20, 0x10000, RZ ;  /* 0x0001000014897824 */ /* 0x004fc800078e00ff */
[----:B------:R-:W-:-:S04]  /*3880*/  FMUL R16, R137, R14 ;  /* 0x0000000e89107220 */ /* 0x000fc80000400000 */
[----:B------:R-:W-:-:S05]  /*3890*/  FFMA R16, R93, R11, R16 ;  /* 0x0000000b5d107223 */ /* 0x000fca0000000010 */
[----:B------:R-:W-:-:S05]  /*38a0*/  F2FP.BF16.F32.PACK_AB R16, RZ, R16 ;  /* 0x00000010ff10723e */ /* 0x000fca00000010ff */
[----:B------:R2:W-:Y:S01]  /*38b0*/  @P5 STG.E.U16 desc[UR14][R128.64], R16 ;  /* 0x0000001080005986 */ /* 0x0005e2000c10150e */
[----:B---3--:R-:W-:-:S05]  /*38c0*/  IADD3 R126, P5, R123, R6, RZ ;  /* 0x000000067b7e7210 */ /* 0x008fca0007fbe0ff */
[----:B------:R-:W-:Y:S01]  /*38d0*/  IMAD.X R127, R21, 0x1, R7, P5 ;  /* 0x00000001157f7824 */ /* 0x000fe200028e0607 */
[----:B------:R-:W-:-:S13]  /*38e0*/  ISETP.GT.AND P5, PT, R0, 0x48, P6 ;  /* 0x000000480000780c */ /* 0x000fda00037a4270 */
[----:B--2---:R-:W-:Y:S05]  /*38f0*/  @!P5 BRA `(.L_x_87) ;  /* 0x00000000000cd947 */ /* 0x004fea0003800000 */
[----:B------:R-:W-:-:S04]  /*3900*/  IADD3 R92, P6, R8, UR20, RZ ;  /* 0x00000014085c7c10 */ /* 0x000fc8000ffde0ff */
[----:B------:R-:W-:-:S05]  /*3910*/  IADD3.X R93, R9, UR4, RZ, P6, !PT ;  /* 0x00000004095d7c10 */ /* 0x000fca000b7fe4ff */
[----:B------:R2:W5:Y:S04]  /*3920*/  LDG.E.LTC128B.U16 R20, desc[UR14][R92.64] ;  /* 0x0000000e5c147981 */ /* 0x000568000c1e1520 */
.L_x_87:
[----:B------:R-:W-:Y:S05]  /*3930*/  BSYNC B0 ;  /* 0x0000000000007941 */ /* 0x000fea0003800000 */
.L_x_86:
[----:B--2--5:R-:W-:Y:S01]  /*3940*/  IMAD.U32 R93, R20, 0x10000, RZ ;  /* 0x00010000145d7824 */ /* 0x024fe200078e00ff */
[----:B------:R-:W-:Y:S01]  /*3950*/  ISETP.GT.AND P6, PT, R10, 0x9, PT ;  /* 0x000000090a00780c */ /* 0x000fe20003fc4270 */
[----:B------:R-:W-:Y:S02]  /*3960*/  BSSY B0, `(.L_x_88) ;  /* 0x000000c000007945 */ /* 0x000fe40003800000 */
        /* <DEDUP_REMOVED lines=11> */
.L_x_89:
[----:B------:R-:W-:Y:S05]  /*3a20*/  BSYNC B0 ;  /* 0x0000000000007941 */ /* 0x000fea0003800000 */
.L_x_88:
[----:B--2--5:R-:W-:Y:S01]  /*3a30*/  IMAD.U32 R93, R20, 0x10000, RZ ;  /* 0x00010000145d7824 */ /* 0x024fe200078e00ff */
[----:B------:R-:W-:Y:S01]  /*3a40*/  ULOP3.LUT UR18, UR22, 0x20, URZ, 0xfc, !UPT ;  /* 0x0000002016127892 */ /* 0x000fe2000f8efc3f */
[----:B------:R-:W-:Y:S02]  /*3a50*/  ISETP.GT.AND P6, PT, R10, 0x10, PT ;  /* 0x000000100a00780c */ /* 0x000fe40003fc4270 */
[----:B------:R-:W-:Y:S01]  /*3a60*/  FMUL R16, R93, R14 ;  /* 0x0000000e5d107220 */ /* 0x000fe20000400000 */
[----:B------:R-:W-:-:S03]  /*3a70*/  LOP3.LUT R93, R17, 0x30, RZ, 0xfc, !PT ;  /* 0x00000030115d7812 */ /* 0x000fc600078efcff */
[----:B------:R-:W-:-:S05]  /*3a80*/  FFMA R16, R95, R11, R16 ;  /* 0x0000000b5f107223 */ /* 0x000fca0000000010 */
        /* <DEDUP_REMOVED lines=36> */
.L_x_91:
[----:B------:R-:W-:Y:S05]  /*3cd0*/  BSYNC B0 ;  /* 0x0000000000007941 */ /* 0x000fea0003800000 */
.L_x_90:
        /* <DEDUP_REMOVED lines=14> */
.L_x_93:
[----:B------:R-:W-:Y:S05]  /*3dc0*/  BSYNC B0 ;  /* 0x0000000000007941 */ /* 0x000fea0003800000 */
.L_x_92:
        /* <DEDUP_REMOVED lines=42> */
.L_x_95:
[----:B------:R-:W-:Y:S05]  /*4070*/  BSYNC B0 ;  /* 0x0000000000007941 */ /* 0x000fea0003800000 */
.L_x_94:
        /* <DEDUP_REMOVED lines=14> */
.L_x_97:
[----:B------:R-:W-:Y:S05]  /*4160*/  BSYNC B0 ;  /* 0x0000000000007941 */ /* 0x000fea0003800000 */
.L_x_96:
        /* <DEDUP_REMOVED lines=42> */
.L_x_99:
[----:B------:R-:W-:Y:S05]  /*4410*/  BSYNC B0 ;  /* 0x0000000000007941 */ /* 0x000fea0003800000 */
.L_x_98:
        /* <DEDUP_REMOVED lines=14> */
.L_x_101:
[----:B------:R-:W-:Y:S05]  /*4500*/  BSYNC B0 ;  /* 0x0000000000007941 */ /* 0x000fea0003800000 */
.L_x_100:
        /* <DEDUP_REMOVED lines=41> */
.L_x_103:
[----:B------:R-:W-:Y:S05]  /*47a0*/  BSYNC B0 ;  /* 0x0000000000007941 */ /* 0x000fea0003800000 */
.L_x_102:
[----:B--2--5:R-:W-:Y:S01]  /*47b0*/  IMAD.U32 R109, R20, 0x10000, RZ ;  /* 0x00010000146d7824 */ /* 0x024fe200078e00ff */
        /* <DEDUP_REMOVED lines=12> */
.L_x_105:
[----:B------:R-:W-:Y:S05]  /*4880*/  BSYNC B0 ;  /* 0x0000000000007941 */ /* 0x000fea0003800000 */
.L_x_104:
[----:B--2--5:R-:W-:Y:S01]  /*4890*/  IMAD.U32 R109, R20, 0x10000, RZ ;  /* 0x00010000146d7824 */ /* 0x024fe200078e00ff */
[----:B------:R-:W-:-:S03]  /*48a0*/  ULOP3.LUT UR8, UR22, 0x60, URZ, 0xfc, !UPT ;  /* 0x0000006016087892 */ /* 0x000fc6000f8efc3f */
        /* <DEDUP_REMOVED lines=31> */
[----:B------:R-:W-:-:S05]  /*4aa0*/  IADD3 R112, P5, R105, R6, RZ ;  /* 0x0000000669707210 */ /* 0x000fca0007fbe0ff */
[----:B------:R-:W-:Y:S01]  /*4ab0*/  IMAD.X R113, R21, 0x1, R7, P5 ;  /* 0x0000000115717824 */ /* 0x000fe200028e0607 */
[----:B------:R-:W-:-:S13]  /*4ac0*/  ISETP.GT.AND P5, PT, R0, 0x48, P3 ;  /* 0x000000480000780c */ /* 0x000fda0001fa4270 */
[----:B---3--:R-:W-:Y:S05]  /*4ad0*/  @!P5 BRA `(.L_x_107) ;  /* 0x00000000000cd947 */ /* 0x008fea0003800000 */
[----:B------:R-:W-:-:S04]  /*4ae0*/  IADD3 R2, P6, R8, UR8, RZ ;  /* 0x0000000808027c10 */ /* 0x000fc8000ffde0ff */
[----:B------:R-:W-:-:S05]  /*4af0*/  IADD3.X R3, R9, UR4, RZ, P6, !PT ;  /* 0x0000000409037c10 */ /* 0x000fca000b7fe4ff */
[----:B------:R2:W5:Y:S04]  /*4b00*/  LDG.E.LTC128B.U16 R20, desc[UR14][R2.64] ;  /* 0x0000000e02147981 */ /* 0x000568000c1e1520 */
.L_x_107:
[----:B------:R-:W-:Y:S05]  /*4b10*/  BSYNC B0 ;  /* 0x0000000000007941 */ /* 0x000fea0003800000 */
.L_x_106:
        /* <DEDUP_REMOVED lines=13> */
.L_x_109:
[----:B------:R-:W-:Y:S05]  /*4bf0*/  BSYNC B0 ;  /* 0x0000000000007941 */ /* 0x000fea0003800000 */
.L_x_108:
[----:B--2--5:R-:W-:Y:S01]  /*4c00*/  IMAD.U32 R3, R20, 0x10000, RZ ;  /* 0x0001000014037824 */ /* 0x024fe200078e00ff */
[----:B------:R-:W-:-:S03]  /*4c10*/  ULOP3.LUT UR6, UR22, 0x70, URZ, 0xfc, !UPT ;  /* 0x0000007016067892 */ /* 0x000fc6000f8efc3f */
        /* <DEDUP_REMOVED lines=8> */
[----:B--2---:R-:W-:Y:S02]  /*4ca0*/  IADD3.X R3, R5, UR4, RZ, P5, !PT ;  /* 0x0000000405037c10 */ /* 0x004fe4000affe4ff */
[----:B------:R-:W-:-:S13]  /*4cb0*/  ISETP.GT.AND P5, PT, R0, 0x40, P1 ;  /* 0x000000400000780c */ /* 0x000fda0000fa4270 */
[----:B------:R-:W2:Y:S01]  /*4cc0*/  @P5 LDG.E.LTC128B.U16 R20, desc[UR14][R2.64] ;  /* 0x0000000e02145981 */ /* 0x000ea2000c1e1520 */
[----:B------:R-:W-:Y:S01]  /*4cd0*/  ULOP3.LUT UR5, UR22, 0x72, URZ, 0xfc, !UPT ;  /* 0x0000007216057892 */ /* 0x000fe2000f8efc3f */
[----:B--2---:R-:W-:-:S04]  /*4ce0*/  IMAD.U32 R115, R20, 0x10000, RZ ;  /* 0x0001000014737824 */ /* 0x004fc800078e00ff */
[----:B------:R-:W-:-:S04]  /*4cf0*/  FMUL R115, R115, R14 ;  /* 0x0000000e73737220 */ /* 0x000fc80000400000 */
[----:B------:R-:W-:-:S05]  /*4d00*/  FFMA R115, R116, R11, R115 ;  /* 0x0000000b74737223 */ /* 0x000fca0000000073 */
[----:B------:R-:W-:-:S05]  /*4d10*/  F2FP.BF16.F32.PACK_AB R115, RZ, R115 ;  /* 0x00000073ff73723e */ /* 0x000fca00000010ff */
[----:B------:R-:W-:Y:S01]  /*4d20*/  @P5 STG.E.U16 desc[UR14][R126.64], R115 ;  /* 0x000000737e005986 */ /* 0x000fe2000c10150e */
[----:B------:R-:W-:-:S05]  /*4d30*/  IADD3 R6, P5, R111, R6, RZ ;  /* 0x000000066f067210 */ /* 0x000fca0007fbe0ff */
[----:B------:R-:W-:Y:S01]  /*4d40*/  IMAD.X R7, R21, 0x1, R7, P5 ;  /* 0x0000000115077824 */ /* 0x000fe200028e0607 */
[----:B----4-:R-:W-:-:S04]  /*4d50*/  IADD3 R4, P5, R4, UR5, RZ ;  /* 0x0000000504047c10 */ /* 0x010fc8000ffbe0ff */
[----:B------:R-:W-:Y:S02]  /*4d60*/  IADD3.X R5, R5, UR4, RZ, P5, !PT ;  /* 0x0000000405057c10 */ /* 0x000fe4000affe4ff */
[----:B------:R-:W-:-:S13]  /*4d70*/  ISETP.GT.AND P5, PT, R0, 0x40, P0 ;  /* 0x000000400000780c */ /* 0x000fda00007a4270 */
[----:B------:R-:W2:Y:S01]  /*4d80*/  @P5 LDG.E.LTC128B.U16 R20, desc[UR14][R4.64] ;  /* 0x0000000e04145981 */ /* 0x000ea2000c1e1520 */
[----:B------:R-:W-:Y:S01]  /*4d90*/  BSSY B0, `(.L_x_110) ;  /* 0x000000e000007945 */ /* 0x000fe20003800000 */
[----:B--2---:R-:W-:-:S04]  /*4da0*/  IMAD.U32 R3, R20, 0x10000, RZ ;  /* 0x0001000014037824 */ /* 0x004fc800078e00ff */
[----:B------:R-:W-:-:S04]  /*4db0*/  FMUL R2, R3, R14 ;  /* 0x0000000e03027220 */ /* 0x000fc80000400000 */
[----:B------:R-:W-:-:S05]  /*4dc0*/  FFMA R2, R117, R11, R2 ;  /* 0x0000000b75027223 */ /* 0x000fca0000000002 */
[----:B------:R-:W-:-:S04]  /*4dd0*/  F2FP.BF16.F32.PACK_AB R2, RZ, R2 ;  /* 0x00000002ff02723e */ /* 0x000fc800000010ff */
[----:B------:R-:W-:-:S05]  /*4de0*/  PRMT R3, R2, 0x7610, R3 ;  /* 0x0000761002037816 */ /* 0x000fca0000000003 */
[----:B------:R2:W-:Y:S01]  /*4df0*/  @P5 STG.E.U16 desc[UR14][R128.64], R3 ;  /* 0x0000000380005986 */ /* 0x0005e2000c10150e */
[----:B------:R-:W-:-:S05]  /*4e00*/  IADD3 R2, P5, R12, R17, RZ ;  /* 0x000000110c027210 */ /* 0x000fca0007fbe0ff */
[----:B--2---:R-:W-:Y:S01]  /*4e10*/  IMAD.X R3, R13, 0x1, R21, P5 ;  /* 0x000000010d037824 */ /* 0x004fe200028e0615 */
[----:B------:R-:W-:-:S13]  /*4e20*/  ISETP.GT.AND P5, PT, R0, 0x48, P1 ;  /* 0x000000480000780c */ /* 0x000fda0000fa4270 */
[----:B------:R-:W-:Y:S05]  /*4e30*/  @!P5 BRA `(.L_x_111) ;  /* 0x00000000000cd947 */ /* 0x000fea0003800000 */
[----:B------:R-:W-:-:S04]  /*4e40*/  IADD3 R4, P6, R8, UR6, RZ ;  /* 0x0000000608047c10 */ /* 0x000fc8000ffde0ff */
[----:B------:R-:W-:-:S05]  /*4e50*/  IADD3.X R5, R9, UR4, RZ, P6, !PT ;  /* 0x0000000409057c10 */ /* 0x000fca000b7fe4ff */
[----:B------:R2:W5:Y:S04]  /*4e60*/  LDG.E.LTC128B.U16 R20, desc[UR14][R4.64] ;  /* 0x0000000e04147981 */ /* 0x000568000c1e1520 */
.L_x_111:
[----:B------:R-:W-:Y:S05]  /*4e70*/  BSYNC B0 ;  /* 0x0000000000007941 */ /* 0x000fea0003800000 */
.L_x_110:
        /* <DEDUP_REMOVED lines=8> */
[----:B------:R-:W-:-:S04]  /*4f00*/  IADD3 R4, P5, R8, UR5, RZ ;  /* 0x0000000508047c10 */ /* 0x000fc8000ffbe0ff */
[----:B--2---:R-:W-:Y:S02]  /*4f10*/  IADD3.X R5, R9, UR4, RZ, P5, !PT ;  /* 0x0000000409057c10 */ /* 0x004fe4000affe4ff */
[----:B------:R-:W-:-:S13]  /*4f20*/  ISETP.GT.AND P5, PT, R0, 0x48, P0 ;  /* 0x000000480000780c */ /* 0x000fda00007a4270 */
[----:B------:R-:W-:Y:S05]  /*4f30*/  @!P5 BRA `(.L_x_113) ;  /* 0x000000000004d947 */ /* 0x000fea0003800000 */
[----:B------:R2:W5:Y:S02]  /*4f40*/  LDG.E.LTC128B.U16 R20, desc[UR14][R4.64] ;  /* 0x0000000e04147981 */ /* 0x000564000c1e1520 */
.L_x_113:
[----:B------:R-:W-:Y:S05]  /*4f50*/  BSYNC B0 ;  /* 0x0000000000007941 */ /* 0x000fea0003800000 */
.L_x_112:
[----:B--2--5:R-:W-:Y:S01]  /*4f60*/  IMAD.U32 R5, R20, 0x10000, RZ ;  /* 0x0001000014057824 */ /* 0x024fe200078e00ff */
[----:B------:R-:W-:Y:S01]  /*4f70*/  ISETP.GT.AND P6, PT, R10, RZ, PT ;  /* 0x000000ff0a00720c */ /* 0x000fe20003fc4270 */
[----:B------:R-:W-:Y:S02]  /*4f80*/  BSSY B0, `(.L_x_114) ;  /* 0x000000d000007945 */ /* 0x000fe40003800000 */
        /* <DEDUP_REMOVED lines=12> */
.L_x_115:
[----:B------:R-:W-:Y:S05]  /*5050*/  BSYNC B0 ;  /* 0x0000000000007941 */ /* 0x000fea0003800000 */
.L_x_114:
[----:B-----5:R-:W-:Y:S01]  /*5060*/  IMAD.U32 R7, R20, 0x10000, RZ ;  /* 0x0001000014077824 */ /* 0x020fe200078e00ff */
        /* <DEDUP_REMOVED lines=13> */
.L_x_117:
[----:B------:R-:W-:Y:S05]  /*5140*/  BSYNC B0 ;  /* 0x0000000000007941 */ /* 0x000fea0003800000 */
.L_x_116:
[----:B---3-5:R-:W-:Y:S01]  /*5150*/  IMAD.U32 R7, R20, 0x10000, RZ ;  /* 0x0001000014077824 */ /* 0x028fe200078e00ff */
        /* <DEDUP_REMOVED lines=8> */
[----:B---3--:R-:W-:Y:S01]  /*51e0*/  IMAD.X R7, R89, 0x1, R21, P5 ;  /* 0x0000000159077824 */ /* 0x008fe200028e0615 */
[----:B0-----:R-:W-:-:S04]  /*51f0*/  IADD3 R8, P5, R22, UR22, RZ ;  /* 0x0000001616087c10 */ /* 0x001fc8000ffbe0ff */
[----:B------:R-:W-:Y:S02]  /*5200*/  IADD3.X R9, R23, UR4, RZ, P5, !PT ;  /* 0x0000000417097c10 */ /* 0x000fe4000affe4ff */
[----:B------:R-:W-:-:S13]  /*5210*/  ISETP.GT.AND P5, PT, R0, 0x88, P6 ;  /* 0x000000880000780c */ /* 0x000fda00037a4270 */
[----:B------:R-:W-:Y:S05]  /*5220*/  @!P5 BRA `(.L_x_119) ;  /* 0x000000000004d947 */ /* 0x000fea0003800000 */
[----:B------:R0:W5:Y:S02]  /*5230*/  LDG.E.LTC128B.U16 R20, desc[UR14][R8.64] ;  /* 0x0000000e08147981 */ /* 0x000164000c1e1520 */
.L_x_119:
[----:B------:R-:W-:Y:S05]  /*5240*/  BSYNC B0 ;  /* 0x0000000000007941 */ /* 0x000fea0003800000 */
.L_x_118:
        /* <DEDUP_REMOVED lines=14> */
.L_x_121:
[----:B------:R-:W-:Y:S05]  /*5330*/  BSYNC B0 ;  /* 0x0000000000007941 */ /* 0x000fea0003800000 */
.L_x_120:
[----:B---3-5:R-:W-:Y:S01]  /*5340*/  IMAD.U32 R57, R20, 0x10000, RZ ;  /* 0x0001000014397824 */ /* 0x028fe200078e00ff */
        /* <DEDUP_REMOVED lines=13> */
.L_x_123:
[----:B------:R-:W-:Y:S05]  /*5420*/  BSYNC B0 ;  /* 0x0000000000007941 */ /* 0x000fea0003800000 */
.L_x_122:
        /* <DEDUP_REMOVED lines=8> */
[----:B---3--:R-:W-:Y:S01]  /*54b0*/  IMAD.X R59, R13, 0x1, R21, P5 ;  /* 0x000000010d3b7824 */ /* 0x008fe200028e0615 */
[----:B------:R-:W-:-:S13]  /*54c0*/  ISETP.GT.AND P5, PT, R0, 0x80, P6 ;  /* 0x000000800000780c */ /* 0x000fda00037a4270 */
[----:B------:R-:W-:Y:S05]  /*54d0*/  @!P5 BRA `(.L_x_125) ;  /* 0x00000000000cd947 */ /* 0x000fea0003800000 */
[----:B------:R-:W-:-:S04]  /*54e0*/  IADD3 R112, P6, R18, UR19, RZ ;  /* 0x0000001312707c10 */ /* 0x000fc8000ffde0ff */
[----:B------:R-:W-:-:S05]  /*54f0*/  IADD3.X R113, R19, UR4, RZ, P6, !PT ;  /* 0x0000000413717c10 */ /* 0x000fca000b7fe4ff */
[----:B------:R3:W5:Y:S04]  /*5500*/  LDG.E.LTC128B.U16 R20, desc[UR14][R112.64] ;  /* 0x0000000e70147981 */ /* 0x000768000c1e1520 */
.L_x_125:
[----:B------:R-:W-:Y:S05]  /*5510*/  BSYNC B0 ;  /* 0x0000000000007941 */ /* 0x000fea0003800000 */
.L_x_124:
        /* <DEDUP_REMOVED lines=14> */
.L_x_127:
[----:B------:R-:W-:Y:S05]  /*5600*/  BSYNC B0 ;  /* 0x0000000000007941 */ /* 0x000fea0003800000 */
.L_x_126:
        /* <DEDUP_REMOVED lines=14> */
.L_x_129:
[----:B------:R-:W-:Y:S05]  /*56f0*/  BSYNC B0 ;  /* 0x0000000000007941 */ /* 0x000fea0003800000 */
.L_x_128:
        /* <DEDUP_REMOVED lines=14> */
.L_x_131:
[----:B------:R-:W-:Y:S05]  /*57e0*/  BSYNC B0 ;  /* 0x0000000000007941 */ /* 0x000fea0003800000 */
.L_x_130:
        /* <DEDUP_REMOVED lines=14> */
.L_x_133:
[----:B------:R-:W-:Y:S05]  /*58d0*/  BSYNC B0 ;  /* 0x0000000000007941 */ /* 0x000fea0003800000 */
.L_x_132:
        /* <DEDUP_REMOVED lines=14> */
.L_x_135:
[----:B------:R-:W-:Y:S05]  /*59c0*/  BSYNC B0 ;  /* 0x0000000000007941 */ /* 0x000fea0003800000 */
.L_x_134:
        /* <DEDUP_REMOVED lines=14> */
.L_x_137:
[----:B------:R-:W-:Y:S05]  /*5ab0*/  BSYNC B0 ;  /* 0x0000000000007941 */ /* 0x000fea0003800000 */
.L_x_136:
        /* <DEDUP_REMOVED lines=14> */
.L_x_139:
[----:B------:R-:W-:Y:S05]  /*5ba0*/  BSYNC B0 ;  /* 0x0000000000007941 */ /* 0x000fea0003800000 */
.L_x_138:
        /* <DEDUP_REMOVED lines=14> */
.L_x_141:
[----:B------:R-:W-:Y:S05]  /*5c90*/  BSYNC B0 ;  /* 0x0000000000007941 */ /* 0x000fea0003800000 */
.L_x_140:
        /* <DEDUP_REMOVED lines=14> */
.L_x_143:
[----:B------:R-:W-:Y:S05]  /*5d80*/  BSYNC B0 ;  /* 0x0000000000007941 */ /* 0x000fea0003800000 */
.L_x_142:
        /* <DEDUP_REMOVED lines=14> */
.L_x_145:
[----:B------:R-:W-:Y:S05]  /*5e70*/  BSYNC B0 ;  /* 0x0000000000007941 */ /* 0x000fea0003800000 */
.L_x_144:
        /* <DEDUP_REMOVED lines=14> */
.L_x_147:
[----:B------:R-:W-:Y:S05]  /*5f60*/  BSYNC B0 ;  /* 0x0000000000007941 */ /* 0x000fea0003800000 */
.L_x_146:
        /* <DEDUP_REMOVED lines=14> */
.L_x_149:
[----:B------:R-:W-:Y:S05]  /*6050*/  BSYNC B0 ;  /* 0x0000000000007941 */ /* 0x000fea0003800000 */
.L_x_148:
        /* <DEDUP_REMOVED lines=14> */
.L_x_151:
[----:B------:R-:W-:Y:S05]  /*6140*/  BSYNC B0 ;  /* 0x0000000000007941 */ /* 0x000fea0003800000 */
.L_x_150:
        /* <DEDUP_REMOVED lines=14> */
.L_x_153:
[----:B------:R-:W-:Y:S05]  /*6230*/  BSYNC B0 ;  /* 0x0000000000007941 */ /* 0x000fea0003800000 */
.L_x_152:
        /* <DEDUP_REMOVED lines=14> */
.L_x_155:
[----:B------:R-:W-:Y:S05]  /*6320*/  BSYNC B0 ;  /* 0x0000000000007941 */ /* 0x000fea0003800000 */
.L_x_154:
[----:B---3-5:R-:W-:Y:S01]  /*6330*/  IMAD.U32 R59, R20, 0x10000, RZ ;  /* 0x00010000143b7824 */ /* 0x028fe200078e00ff */
[----:B------:R-:W-:Y:S03]  /*6340*/  BSSY B0, `(.L_x_156) ;  /* 0x000000c000007945 */ /* 0x000fe60003800000 */
        /* <DEDUP_REMOVED lines=11> */
.L_x_157:
[----:B------:R-:W-:Y:S05]  /*6400*/  BSYNC B0 ;  /* 0x0000000000007941 */ /* 0x000fea0003800000 */
.L_x_156:
        /* <DEDUP_REMOVED lines=14> */
.L_x_159:
[----:B------:R-:W-:Y:S05]  /*64f0*/  BSYNC B0 ;  /* 0x0000000000007941 */ /* 0x000fea0003800000 */
.L_x_158:
[----:B---3-5:R-:W-:Y:S01]  /*6500*/  IMAD.U32 R61, R20, 0x10000, RZ ;  /* 0x00010000143d7824 */ /* 0x028fe200078e00ff */
        /* <DEDUP_REMOVED lines=12> */
.L_x_161:
[----:B------:R-:W-:Y:S05]  /*65d0*/  BSYNC B0 ;  /* 0x0000000000007941 */ /* 0x000fea0003800000 */
.L_x_160:
        /* <DEDUP_REMOVED lines=13> */
.L_x_163:
[----:B------:R-:W-:Y:S05]  /*66b0*/  BSYNC B0 ;  /* 0x0000000000007941 */ /* 0x000fea0003800000 */
.L_x_162:
        /* <DEDUP_REMOVED lines=13> */
.L_x_165:
[----:B------:R-:W-:Y:S05]  /*6790*/  BSYNC B0 ;  /* 0x0000000000007941 */ /* 0x000fea0003800000 */
.L_x_164:
        /* <DEDUP_REMOVED lines=13> */
.L_x_167:
[----:B------:R-:W-:Y:S05]  /*6870*/  BSYNC B0 ;  /* 0x0000000000007941 */ /* 0x000fea0003800000 */
.L_x_166:
        /* <DEDUP_REMOVED lines=13> */
.L_x_169:
[----:B------:R-:W-:Y:S05]  /*6950*/  BSYNC B0 ;  /* 0x0000000000007941 */ /* 0x000fea0003800000 */
.L_x_168:
        /* <DEDUP_REMOVED lines=13> */
.L_x_171:
[----:B------:R-:W-:Y:S05]  /*6a30*/  BSYNC B0 ;  /* 0x0000000000007941 */ /* 0x000fea0003800000 */
.L_x_170:
        /* <DEDUP_REMOVED lines=8> */
[----:B------:R-:W-:-:S04]  /*6ac0*/  IADD3 R18, P5, R18, UR5, RZ ;  /* 0x0000000512127c10 */ /* 0x000fc8000ffbe0ff */
[----:B------:R-:W-:Y:S02]  /*6ad0*/  IADD3.X R19, R19, UR4, RZ, P5, !PT ;  /* 0x0000000413137c10 */ /* 0x000fe4000affe4ff */
[----:B------:R-:W-:-:S13]  /*6ae0*/  ISETP.GT.AND P5, PT, R0, 0x80, P0 ;  /* 0x000000800000780c */ /* 0x000fda00007a4270 */
[----:B------:R-:W-:Y:S05]  /*6af0*/  @!P5 BRA `(.L_x_173) ;  /* 0x000000000004d947 */ /* 0x000fea0003800000 */
[----:B------:R3:W5:Y:S02]  /*6b00*/  LDG.E.LTC128B.U16 R20, desc[UR14][R18.64] ;  /* 0x0000000e12147981 */ /* 0x000764000c1e1520 */
.L_x_173:
[----:B------:R-:W-:Y:S05]  /*6b10*/  BSYNC B0 ;  /* 0x0000000000007941 */ /* 0x000fea0003800000 */
.L_x_172:
        /* <DEDUP_REMOVED lines=13> */
.L_x_175:
[----:B------:R-:W-:Y:S05]  /*6bf0*/  BSYNC B0 ;  /* 0x0000000000007941 */ /* 0x000fea0003800000 */
.L_x_174:
        /* <DEDUP_REMOVED lines=9> */
[----:B---3--:R-:W-:Y:S02]  /*6c90*/  IADD3.X R13, R23, UR4, RZ, P5, !PT ;  /* 0x00000004170d7c10 */ /* 0x008fe4000affe4ff */
[----:B------:R-:W-:-:S13]  /*6ca0*/  ISETP.GT.AND P5, PT, R0, 0x88, P0 ;  /* 0x000000880000780c */ /* 0x000fda00007a4270 */
[----:B------:R-:W-:Y:S05]  /*6cb0*/  @!P5 BRA `(.L_x_177) ;  /* 0x000000000004d947 */ /* 0x000fea0003800000 */
[----:B------:R3:W5:Y:S02]  /*6cc0*/  LDG.E.LTC128B.U16 R20, desc[UR14][R12.64] ;  /* 0x0000000e0c147981 */ /* 0x000764000c1e1520 */
.L_x_177:
[----:B------:R-:W-:Y:S05]  /*6cd0*/  BSYNC B0 ;  /* 0x0000000000007941 */ /* 0x000fea0003800000 */
.L_x_176:
        /* <DEDUP_REMOVED lines=15> */
.L_x_179:
[----:B------:R-:W-:Y:S05]  /*6dd0*/  BSYNC B0 ;  /* 0x0000000000007941 */ /* 0x000fea0003800000 */
.L_x_178:
        /* <DEDUP_REMOVED lines=11> */
[----:B-1----:R-:W-:-:S04]  /*6e90*/  IADD3 R22, P6, R4, UR21, RZ ;  /* 0x0000001504167c10 */ /* 0x002fc8000ffde0ff */
[----:B------:R-:W-:-:S05]  /*6ea0*/  IADD3.X R23, R5, UR4, RZ, P6, !PT ;  /* 0x0000000405177c10 */ /* 0x000fca000b7fe4ff */
[----:B------:R3:W5:Y:S04]  /*6eb0*/  LDG.E.LTC128B.U16 R20, desc[UR14][R22.64] ;  /* 0x0000000e16147981 */ /* 0x000768000c1e1520 */
.L_x_181:
[----:B------:R-:W-:Y:S05]  /*6ec0*/  BSYNC B0 ;  /* 0x0000000000007941 */ /* 0x000fea0003800000 */
.L_x_180:
[----:B-1-3-5:R-:W-:Y:S01]  /*6ed0*/  IMAD.U32 R23, R20, 0x10000, RZ ;  /* 0x0001000014177824 */ /* 0x02afe200078e00ff */
[----:B------:R-:W-:Y:S01]  /*6ee0*/  ISETP.GT.AND P6, PT, R10, RZ, PT ;  /* 0x000000ff0a00720c */ /* 0x000fe20003fc4270 */
[----:B------:R-:W-:Y:S02]  /*6ef0*/  BSSY B0, `(.L_x_182) ;  /* 0x000000e000007945 */ /* 0x000fe40003800000 */
[----:B------:R-:W-:-:S04]  /*6f00*/  FMUL R16, R23, R14 ;  /* 0x0000000e17107220 */ /* 0x000fc80000400000 */
[----:B------:R-:W-:-:S05]  /*6f10*/  FFMA R16, R25, R11, R16 ;  /* 0x0000000b19107223 */ /* 0x000fca0000000010 */
[----:B------:R-:W-:-:S04]  /*6f20*/  F2FP.BF16.F32.PACK_AB R16, RZ, R16 ;  /* 0x00000010ff10723e */ /* 0x000fc800000010ff */
[----:B------:R-:W-:Y:S02]  /*6f30*/  PRMT R23, R16, 0x7610, R23 ;  /* 0x0000761010177816 */ /* 0x000fe40000000017 */
[----:B------:R-:W-:-:S03]  /*6f40*/  PRMT R16, R20, 0x7610, R16 ;  /* 0x0000761014107816 */ /* 0x000fc60000000010 */
[----:B------:R1:W-:Y:S01]  /*6f50*/  @P5 STG.E.U16 desc[UR14][R60.64], R23 ;  /* 0x000000173c005986 */ /* 0x0003e2000c10150e */
[----:B------:R-:W-:-:S05]  /*6f60*/  IADD3 R22, P5, R6, R17, RZ ;  /* 0x0000001106167210 */ /* 0x000fca0007fbe0ff */
[----:B-1----:R-:W-:Y:S01]  /*6f70*/  IMAD.X R23, R7, 0x1, R21, P5 ;  /* 0x0000000107177824 */ /* 0x002fe200028e0615 */
[----:B------:R-:W-:-:S13]  /*6f80*/  ISETP.GT.AND P5, PT, R0, 0xc8, P6 ;  /* 0x000000c80000780c */ /* 0x000fda00037a4270 */
[----:B------:R-:W-:Y:S05]  /*6f90*/  @!P5 BRA `(.L_x_183) ;  /* 0x00000000000cd947 */ /* 0x000fea0003800000 */
[----:B------:R-:W-:-:S04]  /*6fa0*/  IADD3 R16, P6, R8, UR22, RZ ;  /* 0x0000001608107c10 */ /* 0x000fc8000ffde0ff */
[----:B------:R-:W-:-:S05]  /*6fb0*/  IADD3.X R17, R9, UR4, RZ, P6, !PT ;  /* 0x0000000409117c10 */ /* 0x000fca000b7fe4ff */
[----:B------:R1:W5:Y:S04]  /*6fc0*/  LDG.E.LTC128B.U16 R16, desc[UR14][R16.64] ;  /* 0x0000000e10107981 */ /* 0x000368000c1e1520 */
.L_x_183:
[----:B------:R-:W-:Y:S05]  /*6fd0*/  BSYNC B0 ;  /* 0x0000000000007941 */ /* 0x000fea0003800000 */
.L_x_182:
[----:B-1---5:R-:W-:Y:S01]  /*6fe0*/  IMAD.U32 R17, R16, 0x10000, RZ ;  /* 0x0001000010117824 */ /* 0x022fe200078e00ff */
        /* <DEDUP_REMOVED lines=9> */
[----:B-1----:R-:W-:Y:S05]  /*7080*/  @!P5 BRA `(.L_x_185) ;  /* 0x00000000000cd947 */ /* 0x002fea0003800000 */
[----:B------:R-:W-:-:S04]  /*7090*/  IADD3 R16, P6, R8, UR21, RZ ;  /* 0x0000001508107c10 */ /* 0x000fc8000ffde0ff */
[----:B------:R-:W-:-:S05]  /*70a0*/  IADD3.X R17, R9, UR4, RZ, P6, !PT ;  /* 0x0000000409117c10 */ /* 0x000fca000b7fe4ff */
[----:B------:R1:W5:Y:S04]  /*70b0*/  LDG.E.LTC128B.U16 R16, desc[UR14][R16.64] ;  /* 0x0000000e10107981 */ /* 0x000368000c1e1520 */
.L_x_185:
[----:B------:R-:W-:Y:S05]  /*70c0*/  BSYNC B0 ;  /* 0x0000000000007941 */ /* 0x000fea0003800000 */
.L_x_184:
        /* <DEDUP_REMOVED lines=12> */
[----:B-1----:R-:W-:-:S05]  /*7190*/  IADD3.X R17, R5, UR4, RZ, P6, !PT ;  /* 0x0000000405117c10 */ /* 0x002fca000b7fe4ff */
[----:B------:R3:W5:Y:S04]  /*71a0*/  LDG.E.LTC128B.U16 R16, desc[UR14][R16.64] ;  /* 0x0000000e10107981 */ /* 0x000768000c1e1520 */
.L_x_187:
[----:B------:R-:W-:Y:S05]  /*71b0*/  BSYNC B0 ;  /* 0x0000000000007941 */ /* 0x000fea0003800000 */
.L_x_186:
[----:B-----5:R-:W-:Y:S01]  /*71c0*/  IMAD.U32 R15, R16, 0x10000, RZ ;  /* 0x00010000100f7824 */ /* 0x020fe200078e00ff */
[----:B------:R-:W-:Y:S01]  /*71d0*/  ISETP.GT.AND P6, PT, R10, 0x9, PT ;  /* 0x000000090a00780c */ /* 0x000fe20003fc4270 */
[----:B------:R-:W-:Y:S02]  /*71e0*/  BSSY B0, `(.L_x_188) ;  /* 0x000000e000007945 */ /* 0x000fe40003800000 */
[----:B------:R-:W-:-:S04]  /*71f0*/  FMUL R15, R15, R14 ;  /* 0x0000000e0f0f7220 */ /* 0x000fc80000400000 */
[----:B------:R-:W-:-:S05]  /*7200*/  FFMA R15, R28, R11, R15 ;  /* 0x0000000b1c0f7223 */ /* 0x000fca000000000f */
[----:B------:R-:W-:-:S04]  /*7210*/  F2FP.BF16.F32.PACK_AB R15, RZ, R15 ;  /* 0x0000000fff0f723e */ /* 0x000fc800000010ff */
[----:B-1-3--:R-:W-:Y:S02]  /*7220*/  PRMT R17, R15, 0x7610, R17 ;  /* 0x000076100f117816 */ /* 0x00afe40000000011 */
[----:B------:R-:W-:-:S03]  /*7230*/  PRMT R15, R16, 0x7610, R15 ;  /* 0x00007610100f7816 */ /* 0x000fc6000000000f */
        /* <DEDUP_REMOVED lines=8> */
.L_x_189:
[----:B------:R-:W-:Y:S05]  /*72c0*/  BSYNC B0 ;  /* 0x0000000000007941 */ /* 0x000fea0003800000 */
.L_x_188:
[----:B-1---5:R-:W-:Y:S01]  /*72d0*/  IMAD.U32 R13, R15, 0x10000, RZ ;  /* 0x000100000f0d7824 */ /* 0x022fe200078e00ff */
[----:B------:R-:W-:Y:S01]  /*72e0*/  ISETP.GT.AND P6, PT, R10, 0x8, PT ;  /* 0x000000080a00780c */ /* 0x000fe20003fc4270 */
        /* <DEDUP_REMOVED lines=14> */
.L_x_191:
[----:B------:R-:W-:Y:S05]  /*73d0*/  BSYNC B0 ;  /* 0x0000000000007941 */ /* 0x000fea0003800000 */
.L_x_190:
        /* <DEDUP_REMOVED lines=14> */
.L_x_193:
[----:B------:R-:W-:Y:S05]  /*74c0*/  BSYNC B0 ;  /* 0x0000000000007941 */ /* 0x000fea0003800000 */
.L_x_192:
        /* <DEDUP_REMOVED lines=14> */
.L_x_195:
[----:B------:R-:W-:Y:S05]  /*75b0*/  BSYNC B0 ;  /* 0x0000000000007941 */ /* 0x000fea0003800000 */
.L_x_194:
        /* <DEDUP_REMOVED lines=14> */
.L_x_197:
[----:B------:R-:W-:Y:S05]  /*76a0*/  BSYNC B0 ;  /* 0x0000000000007941 */ /* 0x000fea0003800000 */
.L_x_196:
[----:B-1---5:R-:W-:Y:S01]  /*76b0*/  IMAD.U32 R13, R12, 0x10000, RZ ;  /* 0x000100000c0d7824 */ /* 0x022fe200078e00ff */
[----:B------:R-:W-:Y:S01]  /*76c0*/  ISETP.GT.AND P6, PT, R10, 0x10, PT ;  /* 0x000000100a00780c */ /* 0x000fe20003fc4270 */
        /* <DEDUP_REMOVED lines=13> */
.L_x_199:
[----:B------:R-:W-:Y:S05]  /*77a0*/  BSYNC B0 ;  /* 0x0000000000007941 */ /* 0x000fea0003800000 */
.L_x_198:
        /* <DEDUP_REMOVED lines=14> */
.L_x_201:
[----:B------:R-:W-:Y:S05]  /*7890*/  BSYNC B0 ;  /* 0x0000000000007941 */ /* 0x000fea0003800000 */
.L_x_200:
        /* <DEDUP_REMOVED lines=14> */
.L_x_203:
[----:B------:R-:W-:Y:S05]  /*7980*/  BSYNC B0 ;  /* 0x0000000000007941 */ /* 0x000fea0003800000 */
.L_x_202:
        /* <DEDUP_REMOVED lines=14> */
.L_x_205:
[----:B------:R-:W-:Y:S05]  /*7a70*/  BSYNC B0 ;  /* 0x0000000000007941 */ /* 0x000fea0003800000 */
.L_x_204:
        /* <DEDUP_REMOVED lines=15> */
.L_x_207:
[----:B------:R-:W-:Y:S05]  /*7b70*/  BSYNC B0 ;  /* 0x0000000000007941 */ /* 0x000fea0003800000 */
.L_x_206:
        /* <DEDUP_REMOVED lines=14> */
.L_x_209:
[----:B------:R-:W-:Y:S05]  /*7c60*/  BSYNC B0 ;  /* 0x0000000000007941 */ /* 0x000fea0003800000 */
.L_x_208:
        /* <DEDUP_REMOVED lines=15> */
.L_x_211:
[----:B------:R-:W-:Y:S05]  /*7d60*/  BSYNC B0 ;  /* 0x0000000000007941 */ /* 0x000fea0003800000 */
.L_x_210:
        /* <DEDUP_REMOVED lines=14> */
.L_x_213:
[----:B------:R-:W-:Y:S05]  /*7e50*/  BSYNC B0 ;  /* 0x0000000000007941 */ /* 0x000fea0003800000 */
.L_x_212:
[----:B-1---5:R-:W-:Y:S01]  /*7e60*/  IMAD.U32 R13, R12, 0x10000, RZ ;  /* 0x000100000c0d7824 */ /* 0x022fe200078e00ff */
[----:B------:R-:W-:Y:S01]  /*7e70*/  ISETP.GT.AND P6, PT, R10, 0x20, PT ;  /* 0x000000200a00780c */ /* 0x000fe20003fc4270 */
[----:B------:R-:W-:Y:S02]  /*7e80*/  BSSY B0, `(.L_x_214) ;  /* 0x000000a000007945 */ /* 0x000fe40003800000 */
[----:B------:R-:W-:-:S04]  /*7e90*/  FMUL R20, R13, R14 ;  /* 0x0000000e0d147220 */ /* 0x000fc80000400000 */
[----:B------:R-:W-:-:S05]  /*7ea0*/  FFMA R20, R41, R11, R20 ;  /* 0x0000000b29147223 */ /* 0x000fca0000000014 */
[----:B------:R-:W-:-:S05]  /*7eb0*/  F2FP.BF16.F32.PACK_AB R20, RZ, R20 ;  /* 0x00000014ff14723e */ /* 0x000fca00000010ff */
[----:B------:R1:W-:Y:S01]  /*7ec0*/  @P5 STG.E.U16 desc[UR14][R24.64], R20 ;  /* 0x0000001418005986 */ /* 0x0003e2000c10150e */
[----:B------:R-:W-:-:S13]  /*7ed0*/  ISETP.GT.AND P5, PT, R0, 0xc8, P6 ;  /* 0x000000c80000780c */ /* 0x000fda00037a4270 */
[----:B-1----:R-:W-:Y:S05]  /*7ee0*/  @!P5 BRA `(.L_x_215) ;  /* 0x00000000000cd947 */ /* 0x002fea0003800000 */
[----:B------:R-:W-:-:S04]  /*7ef0*/  IADD3 R12, P6, R8, UR12, RZ ;  /* 0x0000000c080c7c10 */ /* 0x000fc8000ffde0ff */
[----:B------:R-:W-:-:S05]  /*7f00*/  IADD3.X R13, R9, UR4, RZ, P6, !PT ;  /* 0x00000004090d7c10 */ /* 0x000fca000b7fe4ff */
[----:B------:R1:W5:Y:S04]  /*7f10*/  LDG.E.LTC128B.U16 R12, desc[UR14][R12.64] ;  /* 0x0000000e0c0c7981 */ /* 0x000368000c1e1520 */
.L_x_215:
[----:B------:R-:W-:Y:S05]  /*7f20*/  BSYNC B0 ;  /* 0x0000000000007941 */ /* 0x000fea0003800000 */
.L_x_214:
        /* <DEDUP_REMOVED lines=12> */
.L_x_217:
[----:B------:R-:W-:Y:S05]  /*7ff0*/  BSYNC B0 ;  /* 0x0000000000007941 */ /* 0x000fea0003800000 */
.L_x_216:
        /* <DEDUP_REMOVED lines=15> */
.L_x_219:
[----:B------:R-:W-:Y:S05]  /*80f0*/  BSYNC B0 ;  /* 0x0000000000007941 */ /* 0x000fea0003800000 */
.L_x_218:
[----:B-1---5:R-:W-:Y:S01]  /*8100*/  IMAD.U32 R13, R12, 0x10000, RZ ;  /* 0x000100000c0d7824 */ /* 0x022fe200078e00ff */
        /* <DEDUP_REMOVED lines=12> */
.L_x_221:
[----:B------:R-:W-:Y:S05]  /*81d0*/  BSYNC B0 ;  /* 0x0000000000007941 */ /* 0x000fea0003800000 */
.L_x_220:
[----:B-1---5:R-:W-:Y:S01]  /*81e0*/  IMAD.U32 R13, R12, 0x10000, RZ ;  /* 0x000100000c0d7824 */ /* 0x022fe200078e00ff */
[----:B------:R-:W-:Y:S01]  /*81f0*/  ISETP.GT.AND P6, PT, R10, 0x28, PT ;  /* 0x000000280a00780c */ /* 0x000fe20003fc4270 */
[----:B------:R-:W-:Y:S02]  /*8200*/  BSSY B0, `(.L_x_222) ;  /* 0x000000c000007945 */ /* 0x000fe40003800000 */
[----:B------:R-:W-:Y:S01]  /*8210*/  FMUL R10, R13, R14 ;  /* 0x0000000e0d0a7220 */ /* 0x000fe20000400000 */
[----:B------:R-:W-:-:S03]  /*8220*/  ISETP.GT.AND P6, PT, R0, 0xc8, P6 ;  /* 0x000000c80000780c */ /* 0x000fc600037c4270 */
[----:B------:R-:W-:-:S05]  /*8230*/  FFMA R10, R45, R11, R10 ;  /* 0x0000000b2d0a7223 */ /* 0x000fca000000000a */
[----:B------:R-:W-:-:S04]  /*8240*/  F2FP.BF16.F32.PACK_AB R10, RZ, R10 ;  /* 0x0000000aff0a723e */ /* 0x000fc800000010ff */
[----:B------:R-:W-:Y:S02]  /*8250*/  PRMT R13, R10, 0x7610, R13 ;  /* 0x000076100a0d7816 */ /* 0x000fe4000000000d */
[----:B------:R-:W-:-:S03]  /*8260*/  PRMT R10, R12, 0x7610, R10 ;  /* 0x000076100c0a7816 */ /* 0x000fc6000000000a */
[----:B------:R1:W-:Y:S01]  /*8270*/  @P5 STG.E.U16 desc[UR14][R18.64], R13 ;  /* 0x0000000d12005986 */ /* 0x0003e2000c10150e */
[----:B------:R-:W-:Y:S05]  /*8280*/  @!P6 BRA `(.L_x_223) ;  /* 0x00000000000ce947 */ /* 0x000fea0003800000 */
[----:B------:R-:W-:-:S04]  /*8290*/  IADD3 R12, P5, R8, UR10, RZ ;  /* 0x0000000a080c7c10 */ /* 0x000fc8000ffbe0ff */
[----:B-1----:R-:W-:-:S05]  /*82a0*/  IADD3.X R13, R9, UR4, RZ, P5, !PT ;  /* 0x00000004090d7c10 */ /* 0x002fca000affe4ff */
[----:B------:R3:W5:Y:S04]  /*82b0*/  LDG.E.LTC128B.U16 R10, desc[UR14][R12.64] ;  /* 0x0000000e0c0a7981 */ /* 0x000768000c1e1520 */
.L_x_223:
[----:B------:R-:W-:Y:S05]  /*82c0*/  BSYNC B0 ;  /* 0x0000000000007941 */ /* 0x000fea0003800000 */
.L_x_222:
[----:B-1-3-5:R-:W-:Y:S01]  /*82d0*/  IMAD.U32 R13, R10, 0x10000, RZ ;  /* 0x000100000a0d7824 */ /* 0x02afe200078e00ff */
[----:B------:R-:W-:Y:S01]  /*82e0*/  IADD3 R12, P5, R6, R101, RZ ;  /* 0x00000065060c7210 */ /* 0x000fe20007fbe0ff */
[----:B------:R-:W-:Y:S01]  /*82f0*/  BSSY B0, `(.L_x_224) ;  /* 0x000000b000007945 */ /* 0x000fe20003800000 */
[----:B------:R-:W-:Y:S01]  /*8300*/  ISETP.GT.AND P4, PT, R0, 0xc8, P4 ;  /* 0x000000c80000780c */ /* 0x000fe20002784270 */
[----:B------:R-:W-:-:S04]  /*8310*/  FMUL R13, R13, R14 ;  /* 0x0000000e0d0d7220 */ /* 0x000fc80000400000 */
[----:B------:R-:W-:-:S05]  /*8320*/  FFMA R13, R46, R11, R13 ;  /* 0x0000000b2e0d7223 */ /* 0x000fca000000000d */
[----:B------:R-:W-:Y:S01]  /*8330*/  F2FP.BF16.F32.PACK_AB R15, RZ, R13 ;  /* 0x0000000dff0f723e */ /* 0x000fe200000010ff */
[----:B------:R-:W-:-:S05]  /*8340*/  IMAD.X R13, R7, 0x1, R21, P5 ;  /* 0x00000001070d7824 */ /* 0x000fca00028e0615 */
[----:B------:R1:W-:Y:S01]  /*8350*/  @P6 STG.E.U16 desc[UR14][R12.64], R15 ;  /* 0x0000000f0c006986 */ /* 0x0003e2000c10150e */
[----:B------:R-:W-:Y:S05]  /*8360*/  @!P4 BRA `(.L_x_225) ;  /* 0x00000000000cc947 */ /* 0x000fea0003800000 */
[----:B-1----:R-:W-:-:S04]  /*8370*/  IADD3 R12, P5, R8, UR9, RZ ;  /* 0x00000009080c7c10 */ /* 0x002fc8000ffbe0ff */
[----:B------:R-:W-:-:S05]  /*8380*/  IADD3.X R13, R9, UR4, RZ, P5, !PT ;  /* 0x00000004090d7c10 */ /* 0x000fca000affe4ff */
[----:B------:R3:W5:Y:S04]  /*8390*/  LDG.E.LTC128B.U16 R10, desc[UR14][R12.64] ;  /* 0x0000000e0c0a7981 */ /* 0x000768000c1e1520 */
.L_x_225:
[----:B------:R-:W-:Y:S05]  /*83a0*/  BSYNC B0 ;  /* 0x0000000000007941 */ /* 0x000fea0003800000 */
.L_x_224:
[----:B-1-3-5:R-:W-:Y:S01]  /*83b0*/  IMAD.U32 R13, R10, 0x10000, RZ ;  /* 0x000100000a0d7824 */ /* 0x02afe200078e00ff */
[----:B------:R-:W-:Y:S01]  /*83c0*/  ISETP.GT.AND P5, PT, R0, 0xc0, P3 ;  /* 0x000000c00000780c */ /* 0x000fe20001fa4270 */
[----:B------:R-:W-:Y:S02]  /*83d0*/  BSSY B0, `(.L_x_226) ;  /* 0x000000b000007945 */ /* 0x000fe40003800000 */
[----:B------:R-:W-:-:S04]  /*83e0*/  FMUL R12, R13, R14 ;  /* 0x0000000e0d0c7220 */ /* 0x000fc80000400000 */
[----:B------:R-:W-:Y:S01]  /*83f0*/  FFMA R47, R47, R11, R12 ;  /* 0x0000000b2f2f7223 */ /* 0x000fe2000000000c */
[----:B------:R-:W-:-:S04]  /*8400*/  IADD3 R12, P6, R6, R103, RZ ;  /* 0x00000067060c7210 */ /* 0x000fc80007fde0ff */
[----:B------:R-:W-:Y:S01]  /*8410*/  F2FP.BF16.F32.PACK_AB R47, RZ, R47 ;  /* 0x0000002fff2f723e */ /* 0x000fe200000010ff */
[----:B------:R-:W-:-:S05]  /*8420*/  IMAD.X R13, R7, 0x1, R21, P6 ;  /* 0x00000001070d7824 */ /* 0x000fca00030e0615 */
[----:B------:R1:W-:Y:S01]  /*8430*/  @P4 STG.E.U16 desc[UR14][R12.64], R47 ;  /* 0x0000002f0c004986 */ /* 0x0003e2000c10150e */
[----:B------:R-:W-:Y:S05]  /*8440*/  @!P5 BRA `(.L_x_227) ;  /* 0x00000000000cd947 */ /* 0x000fea0003800000 */
[----:B-1----:R-:W-:-:S04]  /*8450*/  IADD3 R12, P4, R4, UR8, RZ ;  /* 0x00000008040c7c10 */ /* 0x002fc8000ff9e0ff */
[----:B------:R-:W-:-:S05]  /*8460*/  IADD3.X R13, R5, UR4, RZ, P4, !PT ;  /* 0x00000004050d7c10 */ /* 0x000fca000a7fe4ff */
[----:B------:R3:W5:Y:S04]  /*8470*/  LDG.E.LTC128B.U16 R10, desc[UR14][R12.64] ;  /* 0x0000000e0c0a7981 */ /* 0x000768000c1e1520 */
.L_x_227:
[----:B------:R-:W-:Y:S05]  /*8480*/  BSYNC B0 ;  /* 0x0000000000007941 */ /* 0x000fea0003800000 */
.L_x_226:
        /* <DEDUP_REMOVED lines=13> */
.L_x_229:
[----:B------:R-:W-:Y:S05]  /*8560*/  BSYNC B0 ;  /* 0x0000000000007941 */ /* 0x000fea0003800000 */
.L_x_228:
        /* <DEDUP_REMOVED lines=13> */
.L_x_231:
[----:B------:R-:W-:Y:S05]  /*8640*/  BSYNC B0 ;  /* 0x0000000000007941 */ /* 0x000fea0003800000 */
.L_x_230:
        /* <DEDUP_REMOVED lines=13> */
.L_x_233:
[----:B------:R-:W-:Y:S05]  /*8720*/  BSYNC B0 ;  /* 0x0000000000007941 */ /* 0x000fea0003800000 */
.L_x_232:
        /* <DEDUP_REMOVED lines=13> */
.L_x_235:
[----:B------:R-:W-:Y:S05]  /*8800*/  BSYNC B0 ;  /* 0x0000000000007941 */ /* 0x000fea0003800000 */
.L_x_234:
[----:B-1-3-5:R-:W-:Y:S01]  /*8810*/  IMAD.U32 R13, R10, 0x10000, RZ ;  /* 0x000100000a0d7824 */ /* 0x02afe200078e00ff */
[----:B------:R-:W-:Y:S01]  /*8820*/  IADD3 R12, P4, R2, R109, RZ ;  /* 0x0000006d020c7210 */ /* 0x000fe20007f9e0ff */
[----:B------:R-:W-:Y:S01]  /*8830*/  BSSY B0, `(.L_x_236) ;  /* 0x000000b000007945 */ /* 0x000fe20003800000 */
[----:B------:R-:W-:Y:S01]  /*8840*/  ISETP.GT.AND P2, PT, R0, 0xc0, P0 ;  /* 0x000000c00000780c */ /* 0x000fe20000744270 */
[----:B------:R-:W-:-:S04]  /*8850*/  FMUL R13, R13, R14 ;  /* 0x0000000e0d0d7220 */ /* 0x000fc80000400000 */
[----:B------:R-:W-:-:S05]  /*8860*/  FFMA R13, R52, R11, R13 ;  /* 0x0000000b340d7223 */ /* 0x000fca000000000d */
[----:B------:R-:W-:Y:S01]  /*8870*/  F2FP.BF16.F32.PACK_AB R15, RZ, R13 ;  /* 0x0000000dff0f723e */ /* 0x000fe200000010ff */
[----:B------:R-:W-:Y:S01]  /*8880*/  IMAD.X R13, R3, 0x1, R21, P4 ;  /* 0x00000001030d7824 */ /* 0x000fe200020e0615 */
[----:B--2---:R-:W-:-:S04]  /*8890*/  IADD3 R4, P4, R4, UR5, RZ ;  /* 0x0000000504047c10 */ /* 0x004fc8000ff9e0ff */
[----:B------:R1:W-:Y:S01]  /*88a0*/  @P3 STG.E.U16 desc[UR14][R12.64], R15 ;  /* 0x0000000f0c003986 */ /* 0x0003e2000c10150e */
[----:B------:R-:W-:Y:S01]  /*88b0*/  IADD3.X R5, R5, UR4, RZ, P4, !PT ;  /* 0x0000000405057c10 */ /* 0x000fe2000a7fe4ff */
[----:B------:R-:W-:Y:S07]  /*88c0*/  @!P2 BRA `(.L_x_237) ;  /* 0x000000000004a947 */ /* 0x000fee0003800000 */
[----:B------:R2:W5:Y:S02]  /*88d0*/  LDG.E.LTC128B.U16 R10, desc[UR14][R4.64] ;  /* 0x0000000e040a7981 */ /* 0x000564000c1e1520 */
.L_x_237:
[----:B------:R-:W-:Y:S05]  /*88e0*/  BSYNC B0 ;  /* 0x0000000000007941 */ /* 0x000fea0003800000 */
.L_x_236:
[----:B--2--5:R-:W-:Y:S01]  /*88f0*/  IMAD.U32 R5, R10, 0x10000, RZ ;  /* 0x000100000a057824 */ /* 0x024fe200078e00ff */
[----:B------:R-:W-:Y:S01]  /*8900*/  IADD3 R2, P3, R2, R111, RZ ;  /* 0x0000006f02027210 */ /* 0x000fe20007f7e0ff */
[----:B------:R-:W-:Y:S01]  /*8910*/  BSSY B0, `(.L_x_238) ;  /* 0x000000b000007945 */ /* 0x000fe20003800000 */
[----:B------:R-:W-:Y:S01]  /*8920*/  ISETP.GT.AND P1, PT, R0, 0xc8, P1 ;  /* 0x000000c80000780c */ /* 0x000fe20000f24270 */
[----:B------:R-:W-:Y:S02]  /*8930*/  FMUL R4, R5, R14 ;  /* 0x0000000e05047220 */ /* 0x000fe40000400000 */
[----:B------:R-:W-:Y:S02]  /*8940*/  IMAD.X R3, R3, 0x1, R21, P3 ;  /* 0x0000000103037824 */ /* 0x000fe400018e0615 */
[----:B------:R-:W-:-:S05]  /*8950*/  FFMA R4, R53, R11, R4 ;  /* 0x0000000b35047223 */ /* 0x000fca0000000004 */
[----:B------:R-:W-:-:S05]  /*8960*/  F2FP.BF16.F32.PACK_AB R4, RZ, R4 ;  /* 0x00000004ff04723e */ /* 0x000fca00000010ff */
[----:B------:R2:W-:Y:S01]  /*8970*/  @P2 STG.E.U16 desc[UR14][R2.64], R4 ;  /* 0x0000000402002986 */ /* 0x0005e2000c10150e */
[----:B------:R-:W-:Y:S05]  /*8980*/  @!P1 BRA `(.L_x_239) ;  /* 0x00000000000c9947 */ /* 0x000fea0003800000 */
[----:B--2---:R-:W-:-:S04]  /*8990*/  IADD3 R2, P2, R8, UR6, RZ ;  /* 0x0000000608027c10 */ /* 0x004fc8000ff5e0ff */
[----:B------:R-:W-:-:S05]  /*89a0*/  IADD3.X R3, R9, UR4, RZ, P2, !PT ;  /* 0x0000000409037c10 */ /* 0x000fca00097fe4ff */
[----:B------:R3:W5:Y:S04]  /*89b0*/  LDG.E.LTC128B.U16 R10, desc[UR14][R2.64] ;  /* 0x0000000e020a7981 */ /* 0x000768000c1e1520 */
.L_x_239:
[----:B------:R-:W-:Y:S05]  /*89c0*/  BSYNC B0 ;  /* 0x0000000000007941 */ /* 0x000fea0003800000 */
.L_x_238:
[----:B--23-5:R-:W-:Y:S01]  /*89d0*/  IMAD.U32 R3, R10, 0x10000, RZ ;  /* 0x000100000a037824 */ /* 0x02cfe200078e00ff */
[----:B------:R-:W-:Y:S01]  /*89e0*/  IADD3 R2, P2, R6, R109, RZ ;  /* 0x0000006d06027210 */ /* 0x000fe20007f5e0ff */
[----:B------:R-:W-:Y:S01]  /*89f0*/  BSSY B0, `(.L_x_240) ;  /* 0x000000c000007945 */ /* 0x000fe20003800000 */
[----:B------:R-:W-:Y:S01]  /*8a00*/  ISETP.GT.AND P0, PT, R0, 0xc8, P0 ;  /* 0x000000c80000780c */ /* 0x000fe20000704270 */
[----:B------:R-:W-:-:S04]  /*8a10*/  FMUL R3, R3, R14 ;  /* 0x0000000e03037220 */ /* 0x000fc80000400000 */
[----:B------:R-:W-:-:S05]  /*8a20*/  FFMA R3, R54, R11, R3 ;  /* 0x0000000b36037223 */ /* 0x000fca0000000003 */
[----:B------:R-:W-:Y:S01]  /*8a30*/  F2FP.BF16.F32.PACK_AB R5, RZ, R3 ;  /* 0x00000003ff05723e */ /* 0x000fe200000010ff */
[----:B------:R-:W-:Y:S01]  /*8a40*/  IMAD.X R3, R7, 0x1, R21, P2 ;  /* 0x0000000107037824 */ /* 0x000fe200010e0615 */
[----:B------:R-:W-:Y:S02]  /*8a50*/  IADD3 R4, P2, R8, UR5, RZ ;  /* 0x0000000508047c10 */ /* 0x000fe4000ff5e0ff */
[----:B------:R-:W-:Y:S02]  /*8a60*/  PRMT R0, R5, 0x7610, R0 ;  /* 0x0000761005007816 */ /* 0x000fe40000000000 */
[----:B------:R-:W-:-:S03]  /*8a70*/  IADD3.X R5, R9, UR4, RZ, P2, !PT ;  /* 0x0000000409057c10 */ /* 0x000fc600097fe4ff */
[----:B------:R2:W-:Y:S01]  /*8a80*/  @P1 STG.E.U16 desc[UR14][R2.64], R0 ;  /* 0x0000000002001986 */ /* 0x0005e2000c10150e */
[----:B------:R-:W-:Y:S05]  /*8a90*/  @!P0 BRA `(.L_x_241) ;  /* 0x0000000000048947 */ /* 0x000fea0003800000 */
[----:B------:R3:W5:Y:S02]  /*8aa0*/  LDG.E.LTC128B.U16 R10, desc[UR14][R4.64] ;  /* 0x0000000e040a7981 */ /* 0x000764000c1e1520 */
.L_x_241:
[----:B------:R-:W-:Y:S05]  /*8ab0*/  BSYNC B0 ;  /* 0x0000000000007941 */ /* 0x000fea0003800000 */
.L_x_240:
[----:B--2--5:R-:W-:Y:S01]  /*8ac0*/  IMAD.U32 R3, R10, 0x10000, RZ ;  /* 0x000100000a037824 */ /* 0x024fe200078e00ff */
[----:B------:R-:W-:-:S03]  /*8ad0*/  IADD3 R2, P1, R6, R111, RZ ;  /* 0x0000006f06027210 */ /* 0x000fc60007f3e0ff */
[----:B------:R-:W-:-:S04]  /*8ae0*/  FMUL R14, R3, R14 ;  /* 0x0000000e030e7220 */ /* 0x000fc80000400000 */
[----:B------:R-:W-:Y:S01]  /*8af0*/  FFMA R14, R55, R11, R14 ;  /* 0x0000000b370e7223 */ /* 0x000fe2000000000e */
[----:B------:R-:W-:Y:S06]  /*8b00*/  @!P0 EXIT ;  /* 0x000000000000894d */ /* 0x000fec0003800000 */
[----:B------:R-:W-:Y:S01]  /*8b10*/  F2FP.BF16.F32.PACK_AB R14, RZ, R14 ;  /* 0x0000000eff0e723e */ /* 0x000fe200000010ff */
[----:B------:R-:W-:-:S05]  /*8b20*/  IMAD.X R3, R7, 0x1, R21, P1 ;  /* 0x0000000107037824 */ /* 0x000fca00008e0615 */
[----:B------:R-:W-:Y:S01]  /*8b30*/  STG.E.U16 desc[UR14][R2.64], R14 ;  /* 0x0000000e02007986 */ /* 0x000fe2000c10150e */
[----:B------:R-:W-:Y:S05]  /*8b40*/  EXIT ;  /* 0x000000000000794d */ /* 0x000fea0003800000 */
.L_x_21:
[----:B------:R-:W-:Y:S01]  /*8b50*/  ULDC.64 UR4, c[0x0][0x5c8] ;  /* 0x0001720000047ab9 */ /* 0x000fe20000000a00 */
[-C--:B------:R-:W-:Y:S01]  /*8b60*/  FMUL R120, R120, R11.reuse ;  /* 0x0000000b78787220 */ /* 0x080fe20000400000 */
[----:B------:R-:W-:Y:S01]  /*8b70*/  LEA R2, P1, R18, UR4, 0x1 ;  /* 0x0000000412027c11 */ /* 0x000fe2000f8208ff */
[-C--:B------:R-:W-:Y:S01]  /*8b80*/  FMUL R121, R121, R11.reuse ;  /* 0x0000000b79797220 */ /* 0x080fe20000400000 */
[----:B------:R-:W-:Y:S01]  /*8b90*/  ISETP.GT.AND P4, PT, R10, 0x1, PT ;  /* 0x000000010a00780c */ /* 0x000fe20003f84270 */
[-C--:B------:R-:W-:Y:S01]  /*8ba0*/  FMUL R122, R122, R11.reuse ;  /* 0x0000000b7a7a7220 */ /* 0x080fe20000400000 */
[----:B------:R-:W-:Y:S01]  /*8bb0*/  F2FP.BF16.F32.PACK_AB R120, RZ, R120 ;  /* 0x00000078ff78723e */ /* 0x000fe200000010ff */
[-C--:B------:R-:W-:Y:S01]  /*8bc0*/  FMUL R123, R123, R11.reuse ;  /* 0x0000000b7b7b7220 */ /* 0x080fe20000400000 */
[----:B------:R-:W-:Y:S01]  /*8bd0*/  LEA.HI.X R3, R18, UR5, R21, 0x1, P1 ;  /* 0x0000000512037c11 */ /* 0x000fe200088f0c15 */
[-C--:B------:R-:W-:Y:S01]  /*8be0*/  FMUL R124, R124, R11.reuse ;  /* 0x0000000b7c7c7220 */ /* 0x080fe20000400000 */
[----:B------:R-:W-:Y:S01]  /*8bf0*/  ISETP.GT.AND P2, PT, R10, RZ, PT ;  /* 0x000000ff0a00720c */ /* 0x000fe20003f44270 */
[-C--:B------:R-:W-:Y:S01]  /*8c00*/  FMUL R125, R125, R11.reuse ;  /* 0x0000000b7d7d7220 */ /* 0x080fe20000400000 */
[C---:B------:R-:W-:Y:S01]  /*8c10*/  ISETP.GT.AND P1, PT, R0.reuse, RZ, P4 ;  /* 0x000000ff0000720c */ /* 0x040fe20002724270 */
[----:B------:R-:W-:Y:S01]  /*8c20*/  @P0 STG.E.U16 desc[UR14][R2.64], R120 ;  /* 0x0000007802000986 */ /* 0x000fe2000c10150e */
[----:B------:R-:W-:Y:S01]  /*8c30*/  ISETP.GT.AND P2, PT, R0, 0x8, P2 ;  /* 0x000000080000780c */ /* 0x000fe20001744270 */
[-C--:B------:R-:W-:Y:S01]  /*8c40*/  FMUL R126, R126, R11.reuse ;  /* 0x0000000b7e7e7220 */ /* 0x080fe20000400000 */
[----:B------:R-:W-:Y:S01]  /*8c50*/  ISETP.GT.AND P0, PT, R0, 0x8, P4 ;  /* 0x000000080000780c */ /* 0x000fe20002704270 */
[-C--:B------:R-:W-:Y:S01]  /*8c60*/  FMUL R127, R127, R11.reuse ;  /* 0x0000000b7f7f7220 */ /* 0x080fe20000400000 */
[----:B------:R-:W-:Y:S01]  /*8c70*/  SHF.L.U64.HI R15, R16, 0x1, R15 ;  /* 0x00000001100f7819 */ /* 0x000fe2000001020f */
[-C--:B------:R-:W-:Y:S01]  /*8c80*/  FMUL R128, R128, R11.reuse ;  /* 0x0000000b80807220 */ /* 0x080fe20000400000 */
[----:B------:R-:W-:Y:S01]  /*8c90*/  LEA R4, P3, R16, R2, 0x1 ;  /* 0x0000000210047211 */ /* 0x000fe200078608ff */
[----:B------:R-:W-:Y:S01]  /*8ca0*/  FMUL R129, R129, R11 ;  /* 0x0000000b81817220 */ /* 0x000fe20000400000 */
[----:B------:R-:W-:Y:S01]  /*8cb0*/  F2FP.BF16.F32.PACK_AB R121, RZ, R121 ;  /* 0x00000079ff79723e */ /* 0x000fe200000010ff */
[----:B------:R-:W-:Y:S01]  /*8cc0*/  FMUL R130, R130, R11 ;  /* 0x0000000b82827220 */ /* 0x000fe20000400000 */
[----:B------:R-:W-:Y:S01]  /*8cd0*/  F2FP.BF16.F32.PACK_AB R122, RZ, R122 ;  /* 0x0000007aff7a723e */ /* 0x000fe200000010ff */
[----:B------:R-:W-:Y:S01]  /*8ce0*/  IMAD.X R5, R15, 0x1, R3, P3 ;  /* 0x000000010f057824 */ /* 0x000fe200018e0603 */
[----:B------:R-:W-:Y:S01]  /*8cf0*/  F2FP.BF16.F32.PACK_AB R123, RZ, R123 ;  /* 0x0000007bff7b723e */ /* 0x000fe200000010ff */
[----:B------:R-:W-:Y:S01]  /*8d00*/  @P1 STG.E.U16 desc[UR14][R2.64+0x2], R121 ;  /* 0x0000027902001986 */ /* 0x000fe2000c10150e */
[C---:B------:R-:W-:Y:S01]  /*8d10*/  ISETP.GT.AND P5, PT, R10.reuse, 0x8, PT ;  /* 0x000000080a00780c */ /* 0x040fe20003fa4270 */
[-C--:B------:R-:W-:Y:S01]  /*8d20*/  FMUL R131, R131, R11.reuse ;  /* 0x0000000b83837220 */ /* 0x080fe20000400000 */
[----:B------:R-:W-:Y:S01]  /*8d30*/  ISETP.GT.AND P4, PT, R10, 0x9, PT ;  /* 0x000000090a00780c */ /* 0x000fe20003f84270 */
[----:B------:R-:W-:Y:S01]  /*8d40*/  @P2 STG.E.U16 desc[UR14][R4.64], R122 ;  /* 0x0000007a04002986 */ /* 0x000fe2000c10150e */
[----:B------:R-:W-:Y:S01]  /*8d50*/  ISETP.GT.AND P1, PT, R0, RZ, P5 ;  /* 0x000000ff0000720c */ /* 0x000fe20002f24270 */
[----:B------:R-:W-:Y:S01]  /*8d60*/  IMAD.SHL.U32 R9, R12, 0x80, RZ ;  /* 0x000000800c097824 */ /* 0x000fe200078e00ff */
[C---:B------:R-:W-:Y:S01]  /*8d70*/  ISETP.GT.AND P2, PT, R0.reuse, RZ, P4 ;  /* 0x000000ff0000720c */ /* 0x040fe20002744270 */
[----:B------:R-:W-:Y:S01]  /*8d80*/  @P0 STG.E.U16 desc[UR14][R4.64+0x2], R123 ;  /* 0x0000027b04000986 */ /* 0x000fe2000c10150e */
[----:B------:R-:W-:Y:S01]  /*8d90*/  ISETP.GT.AND P0, PT, R0, 0x8, P5 ;  /* 0x000000080000780c */ /* 0x000fe20002f04270 */
[-C--:B------:R-:W-:Y:S01]  /*8da0*/  FMUL R132, R132, R11.reuse ;  /* 0x0000000b84847220 */ /* 0x080fe20000400000 */
[----:B------:R-:W-:Y:S01]  /*8db0*/  F2FP.BF16.F32.PACK_AB R124, RZ, R124 ;  /* 0x0000007cff7c723e */ /* 0x000fe200000010ff */
[----:B------:R-:W-:Y:S01]  /*8dc0*/  FMUL R133, R133, R11 ;  /* 0x0000000b85857220 */ /* 0x000fe20000400000 */
[----:B------:R-:W-:Y:S01]  /*8dd0*/  F2FP.BF16.F32.PACK_AB R125, RZ, R125 ;  /* 0x0000007dff7d723e */ /* 0x000fe200000010ff */
[-C--:B------:R-:W-:Y:S01]  /*8de0*/  FMUL R134, R134, R11.reuse ;  /* 0x0000000b86867220 */ /* 0x080fe20000400000 */
[----:B------:R-:W-:Y:S01]  /*8df0*/  F2FP.BF16.F32.PACK_AB R126, RZ, R126 ;  /* 0x0000007eff7e723e */ /* 0x000fe200000010ff */
[-C--:B------:R-:W-:Y:S01]  /*8e00*/  FMUL R135, R135, R11.reuse ;  /* 0x0000000b87877220 */ /* 0x080fe20000400000 */
[----:B------:R-:W-:Y:S01]  /*8e10*/  ISETP.GT.AND P3, PT, R10, 0x10, PT ;  /* 0x000000100a00780c */ /* 0x000fe20003f64270 */
[----:B------:R-:W-:Y:S01]  /*8e20*/  @P1 STG.E.U16 desc[UR14][R2.64+0x10], R124 ;  /* 0x0000107c02001986 */ /* 0x000fe2000c10150e */
[----:B------:R-:W-:Y:S01]  /*8e30*/  ISETP.GT.AND P1, PT, R0, 0x8, P4 ;  /* 0x000000080000780c */ /* 0x000fe20002724270 */
[----:B------:R-:W-:Y:S01]  /*8e40*/  FMUL R136, R136, R11 ;  /* 0x0000000b88887220 */ /* 0x000fe20000400000 */
[----:B------:R-:W-:Y:S01]  /*8e50*/  F2FP.BF16.F32.PACK_AB R127, RZ, R127 ;  /* 0x0000007fff7f723e */ /* 0x000fe200000010ff */
[----:B------:R-:W-:Y:S01]  /*8e60*/  @P2 STG.E.U16 desc[UR14][R2.64+0x12], R125 ;  /* 0x0000127d02002986 */ /* 0x000fe2000c10150e */
[----:B------:R-:W-:Y:S01]  /*8e70*/  F2FP.BF16.F32.PACK_AB R128, RZ, R128 ;  /* 0x00000080ff80723e */ /* 0x000fe200000010ff */
[-C--:B------:R-:W-:Y:S01]  /*8e80*/  FMUL R137, R137, R11.reuse ;  /* 0x0000000b89897220 */ /* 0x080fe20000400000 */
[----:B------:R-:W-:Y:S01]  /*8e90*/  ISETP.GT.AND P2, PT, R10, 0x11, PT ;  /* 0x000000110a00780c */ /* 0x000fe20003f44270 */
[----:B------:R-:W-:Y:S01]  /*8ea0*/  @P0 STG.E.U16 desc[UR14][R4.64+0x10], R126 ;  /* 0x0000107e04000986 */ /* 0x000fe2000c10150e */
[----:B------:R-:W-:Y:S01]  /*8eb0*/  ISETP.GT.AND P0, PT, R0, RZ, P3 ;  /* 0x000000ff0000720c */ /* 0x000fe20001f04270 */
[----:B------:R-:W-:Y:S01]  /*8ec0*/  FMUL R138, R138, R11 ;  /* 0x0000000b8a8a7220 */ /* 0x000fe20000400000 */
[----:B------:R-:W-:Y:S01]  /*8ed0*/  F2FP.BF16.F32.PACK_AB R129, RZ, R129 ;  /* 0x00000081ff81723e */ /* 0x000fe200000010ff */
[----:B------:R-:W-:Y:S01]  /*8ee0*/  FMUL R139, R139, R11 ;  /* 0x0000000b8b8b7220 */ /* 0x000fe20000400000 */
[----:B------:R-:W-:Y:S01]  /*8ef0*/  F2FP.BF16.F32.PACK_AB R130, RZ, R130 ;  /* 0x00000082ff82723e */ /* 0x000fe200000010ff */
[----:B------:R-:W-:Y:S01]  /*8f00*/  @P1 STG.E.U16 desc[UR14][R4.64+0x12], R127 ;  /* 0x0000127f04001986 */ /* 0x000fe2000c10150e */
[----:B------:R-:W-:Y:S01]  /*8f10*/  F2FP.BF16.F32.PACK_AB R131, RZ, R131 ;  /* 0x00000083ff83723e */ /* 0x000fe200000010ff */
[-C--:B------:R-:W-:Y:S01]  /*8f20*/  FMUL R140, R140, R11.reuse ;  /* 0x0000000b8c8c7220 */ /* 0x080fe20000400000 */
[----:B------:R-:W-:Y:S01]  /*8f30*/  SHF.L.U64.HI R13, R12, 0x7, R13 ;  /* 0x000000070c0d7819 */ /* 0x000fe2000001020d */
[-C--:B------:R-:W-:Y:S01]  /*8f40*/  FMUL R141, R141, R11.reuse ;  /* 0x0000000b8d8d7220 */ /* 0x080fe20000400000 */
[----:B------:R-:W-:Y:S01]  /*8f50*/  LOP3.LUT R15, R9, 0x2, RZ, 0xfc, !PT ;  /* 0x00000002090f7812 */ /* 0x000fe200078efcff */
[-C--:B------:R-:W-:Y:S01]  /*8f60*/  FMUL R142, R142, R11.reuse ;  /* 0x0000000b8e8e7220 */ /* 0x080fe20000400000 */
[----:B------:R-:W-:Y:S01]  /*8f70*/  F2FP.BF16.F32.PACK_AB R132, RZ, R132 ;  /* 0x00000084ff84723e */ /* 0x000fe200000010ff */
[----:B------:R0:W-:Y:S01]  /*8f80*/  @P0 STG.E.U16 desc[UR14][R2.64+0x20], R128 ;  /* 0x0000208002000986 */ /* 0x0001e2000c10150e */
[----:B------:R-:W-:Y:S01]  /*8f90*/  ISETP.GT.AND P0, PT, R0, RZ, P2 ;  /* 0x000000ff0000720c */ /* 0x000fe20001704270 */
[-C--:B------:R-:W-:Y:S01]  /*8fa0*/  FMUL R143, R143, R11.reuse ;  /* 0x0000000b8f8f7220 */ /* 0x080fe20000400000 */
[----:B------:R-:W-:Y:S01]  /*8fb0*/  ISETP.GT.AND P1, PT, R10, 0x19, PT ;  /* 0x000000190a00780c */ /* 0x000fe20003f24270 */
[----:B------:R-:W-:Y:S01]  /*8fc0*/  FMUL R144, R144, R11 ;  /* 0x0000000b90907220 */ /* 0x000fe20000400000 */
[----:B------:R-:W-:Y:S01]  /*8fd0*/  F2FP.BF16.F32.PACK_AB R133, RZ, R133 ;  /* 0x00000085ff85723e */ /* 0x000fe200000010ff */
[-C--:B------:R-:W-:Y:S01]  /*8fe0*/  FMUL R145, R145, R11.reuse ;  /* 0x0000000b91917220 */ /* 0x080fe20000400000 */
[----:B------:R-:W-:Y:S01]  /*8ff0*/  F2FP.BF16.F32.PACK_AB R134, RZ, R134 ;  /* 0x00000086ff86723e */ /* 0x000fe200000010ff */
[----:B------:R-:W-:Y:S01]  /*9000*/  FMUL R146, R146, R11 ;  /* 0x0000000b92927220 */ /* 0x000fe20000400000 */
[----:B------:R-:W-:Y:S01]  /*9010*/  F2FP.BF16.F32.PACK_AB R135, RZ, R135 ;  /* 0x00000087ff87723e */ /* 0x000fe200000010ff */
[-C--:B------:R-:W-:Y:S01]  /*9020*/  FMUL R147, R147, R11.reuse ;  /* 0x0000000b93937220 */ /* 0x080fe20000400000 */
[----:B------:R-:W-:Y:S01]  /*9030*/  F2FP.BF16.F32.PACK_AB R136, RZ, R136 ;  /* 0x00000088ff88723e */ /* 0x000fe200000010ff */
[----:B------:R-:W-:Y:S01]  /*9040*/  FMUL R148, R148, R11 ;  /* 0x0000000b94947220 */ /* 0x000fe20000400000 */
[----:B------:R-:W-:Y:S01]  /*9050*/  F2FP.BF16.F32.PACK_AB R137, RZ, R137 ;  /* 0x00000089ff89723e */ /* 0x000fe200000010ff */
[----:B------:R1:W-:Y:S01]  /*9060*/  @P0 STG.E.U16 desc[UR14][R2.64+0x22], R129 ;  /* 0x0000228102000986 */ /* 0x0003e2000c10150e */
[----:B------:R-:W-:Y:S01]  /*9070*/  ISETP.GT.AND P0, PT, R0, 0x8, P3 ;  /* 0x000000080000780c */ /* 0x000fe20001f04270 */
[-C--:B------:R-:W-:Y:S01]  /*9080*/  FMUL R149, R149, R11.reuse ;  /* 0x0000000b95957220 */ /* 0x080fe20000400000 */
[----:B------:R-:W-:Y:S01]  /*9090*/  F2FP.BF16.F32.PACK_AB R138, RZ, R138 ;  /* 0x0000008aff8a723e */ /* 0x000fe200000010ff */
[----:B------:R-:W-:Y:S01]  /*90a0*/  FMUL R150, R150, R11 ;  /* 0x0000000b96967220 */ /* 0x000fe20000400000 */
[----:B------:R-:W-:Y:S01]  /*90b0*/  F2FP.BF16.F32.PACK_AB R139, RZ, R139 ;  /* 0x0000008bff8b723e */ /* 0x000fe200000010ff */
[-C--:B------:R-:W-:Y:S01]  /*90c0*/  FMUL R151, R151, R11.reuse ;  /* 0x0000000b97977220 */ /* 0x080fe20000400000 */
[----:B------:R-:W-:Y:S01]  /*90d0*/  ISETP.GT.AND P5, PT, R10, 0x28, PT ;  /* 0x000000280a00780c */ /* 0x000fe20003fa4270 */
[-C--:B------:R-:W-:Y:S01]  /*90e0*/  FMUL R88, R88, R11.reuse ;  /* 0x0000000b58587220 */ /* 0x080fe20000400000 */
[----:B------:R-:W-:Y:S01]  /*90f0*/  F2FP.BF16.F32.PACK_AB R140, RZ, R140 ;  /* 0x0000008cff8c723e */ /* 0x000fe200000010ff */
[-C--:B------:R-:W-:Y:S01]  /*9100*/  FMUL R89, R89, R11.reuse ;  /* 0x0000000b59597220 */ /* 0x080fe20000400000 */
[----:B------:R-:W-:Y:S01]  /*9110*/  ISETP.GT.AND P4, PT, R10, 0x29, PT ;  /* 0x000000290a00780c */ /* 0x000fe20003f84270 */
[----:B------:R-:W-:Y:S01]  /*9120*/  FMUL R90, R90, R11 ;  /* 0x0000000b5a5a7220 */ /* 0x000fe20000400000 */
[----:B------:R-:W-:Y:S01]  /*9130*/  F2FP.BF16.F32.PACK_AB R141, RZ, R141 ;  /* 0x0000008dff8d723e */ /* 0x000fe200000010ff */
[----:B------:R-:W-:Y:S01]  /*9140*/  @P0 STG.E.U16 desc[UR14][R4.64+0x20], R130 ;  /* 0x0000208204000986 */ /* 0x000fe2000c10150e */
[----:B------:R-:W-:Y:S01]  /*9150*/  ISETP.GT.AND P0, PT, R0, 0x8, P2 ;  /* 0x000000080000780c */ /* 0x000fe20001704270 */
[-C--:B------:R-:W-:Y:S01]  /*9160*/  FMUL R91, R91, R11.reuse ;  /* 0x0000000b5b5b7220 */ /* 0x080fe20000400000 */
[----:B------:R-:W-:Y:S01]  /*9170*/  ISETP.GT.AND P2, PT, R10, 0x18, PT ;  /* 0x000000180a00780c */ /* 0x000fe20003f44270 */
        /* <DEDUP_REMOVED lines=8> */
[----:B------:R-:W-:Y:S01]  /*9200*/  FMUL R96, R96, R11 ;  /* 0x0000000b60607220 */ /* 0x000fe20000400000 */
[----:B------:R-:W-:Y:S01]  /*9210*/  F2FP.BF16.F32.PACK_AB R145, RZ, R145 ;  /* 0x00000091ff91723e */ /* 0x000fe200000010ff */
[----:B------:R-:W-:Y:S01]  /*9220*/  @P0 STG.E.U16 desc[UR14][R4.64+0x22], R131 ;  /* 0x0000228304000986 */ /* 0x000fe2000c10150e */
[----:B------:R-:W-:Y:S01]  /*9230*/  IADD3 R6, P0, R9, R2, RZ ;  /* 0x0000000209067210 */ /* 0x000fe20007f1e0ff */
[-C--:B------:R-:W-:Y:S01]  /*9240*/  FMUL R97, R97, R11.reuse ;  /* 0x0000000b61617220 */ /* 0x080fe20000400000 */
[----:B------:R-:W-:Y:S01]  /*9250*/  F2FP.BF16.F32.PACK_AB R146, RZ, R146 ;  /* 0x00000092ff92723e */ /* 0x000fe200000010ff */
[----:B------:R-:W-:Y:S01]  /*9260*/  FMUL R98, R98, R11 ;  /* 0x0000000b62627220 */ /* 0x000fe20000400000 */
[----:B------:R-:W-:Y:S01]  /*9270*/  F2FP.BF16.F32.PACK_AB R147, RZ, R147 ;  /* 0x00000093ff93723e */ /* 0x000fe200000010ff */
[--C-:B------:R-:W-:Y:S01]  /*9280*/  IMAD.X R7, R13, 0x1, R3.reuse, P0 ;  /* 0x000000010d077824 */ /* 0x100fe200000e0603 */
[----:B------:R-:W-:Y:S01]  /*9290*/  IADD3 R18, P0, R15, R2, RZ ;  /* 0x000000020f127210 */ /* 0x000fe20007f1e0ff */
[-C--:B------:R-:W-:Y:S01]  /*92a0*/  FMUL R99, R99, R11.reuse ;  /* 0x0000000b63637220 */ /* 0x080fe20000400000 */
[----:B------:R-:W-:Y:S01]  /*92b0*/  F2FP.BF16.F32.PACK_AB R148, RZ, R148 ;  /* 0x00000094ff94723e */ /* 0x000fe200000010ff */
[----:B------:R-:W-:Y:S01]  /*92c0*/  FMUL R100, R100, R11 ;  /* 0x0000000b64647220 */ /* 0x000fe20000400000 */
[----:B------:R-:W-:Y:S01]  /*92d0*/  F2FP.BF16.F32.PACK_AB R149, RZ, R149 ;  /* 0x00000095ff95723e */ /* 0x000fe200000010ff */
[----:B------:R-:W-:Y:S01]  /*92e0*/  IMAD.X R19, R13, 0x1, R3, P0 ;  /* 0x000000010d137824 */ /* 0x000fe200000e0603 */
[----:B------:R-:W-:Y:S01]  /*92f0*/  ISETP.GT.AND P0, PT, R0, RZ, P2 ;  /* 0x000000ff0000720c */ /* 0x000fe20001704270 */
[-C--:B------:R-:W-:Y:S01]  /*9300*/  FMUL R101, R101, R11.reuse ;  /* 0x0000000b65657220 */ /* 0x080fe20000400000 */
[----:B------:R-:W-:Y:S01]  /*9310*/  F2FP.BF16.F32.PACK_AB R150, RZ, R150 ;  /* 0x00000096ff96723e */ /* 0x000fe200000010ff */
[----:B------:R-:W-:Y:S01]  /*9320*/  FMUL R102, R102, R11 ;  /* 0x0000000b66667220 */ /* 0x000fe20000400000 */
[----:B------:R-:W-:Y:S01]  /*9330*/  F2FP.BF16.F32.PACK_AB R151, RZ, R151 ;  /* 0x00000097ff97723e */ /* 0x000fe200000010ff */
[-C--:B------:R-:W-:Y:S01]  /*9340*/  FMUL R103, R103, R11.reuse ;  /* 0x0000000b67677220 */ /* 0x080fe20000400000 */
[----:B------:R-:W-:Y:S01]  /*9350*/  LOP3.LUT R21, R9, 0x10, RZ, 0xfc, !PT ;  /* 0x0000001009157812 */ /* 0x000fe200078efcff */
[-C--:B------:R-:W-:Y:S01]  /*9360*/  FMUL R104, R104, R11.reuse ;  /* 0x0000000b68687220 */ /* 0x080fe20000400000 */
[----:B------:R-:W-:Y:S01]  /*9370*/  F2FP.BF16.F32.PACK_AB R88, RZ, R88 ;  /* 0x00000058ff58723e */ /* 0x000fe200000010ff */
[-C--:B------:R-:W-:Y:S01]  /*9380*/  FMUL R105, R105, R11.reuse ;  /* 0x0000000b69697220 */ /* 0x080fe20000400000 */
[----:B------:R-:W-:Y:S01]  /*9390*/  LOP3.LUT R23, R9, 0x12, RZ, 0xfc, !PT ;  /* 0x0000001209177812 */ /* 0x000fe200078efcff */
[----:B------:R-:W-:Y:S01]  /*93a0*/  FMUL R106, R106, R11 ;  /* 0x0000000b6a6a7220 */ /* 0x000fe20000400000 */
[----:B------:R-:W-:Y:S01]  /*93b0*/  F2FP.BF16.F32.PACK_AB R89, RZ, R89 ;  /* 0x00000059ff59723e */ /* 0x000fe200000010ff */
[----:B------:R-:W-:Y:S01]  /*93c0*/  @P0 STG.E.U16 desc[UR14][R2.64+0x30], R132 ;  /* 0x0000308402000986 */ /* 0x000fe2000c10150e */
[----:B------:R-:W-:Y:S01]  /*93d0*/  ISETP.GT.AND P0, PT, R0, RZ, P1 ;  /* 0x000000ff0000720c */ /* 0x000fe20000f04270 */
        /* <DEDUP_REMOVED lines=8> */
[-C--:B------:R-:W-:Y:S01]  /*9460*/  FMUL R111, R111, R11.reuse ;  /* 0x0000000b6f6f7220 */ /* 0x080fe20000400000 */
[----:B------:R-:W-:Y:S01]  /*9470*/  PRMT R8, R92, 0x7610, R8 ;  /* 0x000076105c087816 */ /* 0x000fe20000000008 */
[-C--:B------:R-:W-:Y:S01]  /*9480*/  FMUL R112, R112, R11.reuse ;  /* 0x0000000b70707220 */ /* 0x080fe20000400000 */
[----:B------:R-:W-:Y:S01]  /*9490*/  F2FP.BF16.F32.PACK_AB R94, RZ, R94 ;  /* 0x0000005eff5e723e */ /* 0x000fe200000010ff */
[----:B------:R-:W-:Y:S01]  /*94a0*/  @P0 STG.E.U16 desc[UR14][R2.64+0x32], R133 ;  /* 0x0000328502000986 */ /* 0x000fe2000c10150e */
[----:B------:R-:W-:Y:S01]  /*94b0*/  ISETP.GT.AND P0, PT, R0, 0x8, P2 ;  /* 0x000000080000780c */ /* 0x000fe20001704270 */
        /* <DEDUP_REMOVED lines=26> */
[----:B------:R-:W-:Y:S01]  /*9660*/  @P0 STG.E.U16 desc[UR14][R4.64+0x32], R135 ;  /* 0x0000328704000986 */ /* 0x000fe2000c10150e */
[----:B------:R-:W-:Y:S01]  /*9670*/  ISETP.GT.AND P0, PT, R0, RZ, P2 ;  /* 0x000000ff0000720c */ /* 0x000fe20001704270 */
        /* <DEDUP_REMOVED lines=135> */
[----:B------:R-:W-:-:S02]  /*9ef0*/  F2FP.BF16.F32.PACK_AB R33, RZ, R33 ;  /* 0x00000021ff21723e */ /* 0x000fc400000010ff */
[----:B------:R-:W-:Y:S01]  /*9f00*/  F2FP.BF16.F32.PACK_AB R34, RZ, R34 ;  /* 0x00000022ff22723e */ /* 0x000fe200000010ff */
[----:B------:R-:W-:Y:S01]  /*9f10*/  @P0 STG.E.U16 desc[UR14][R2.64+0x62], R145 ;  /* 0x0000629102000986 */ /* 0x000fe2000c10150e */
[----:B------:R-:W-:Y:S02]  /*9f20*/  ISETP.GT.AND P0, PT, R0, 0x8, P3 ;  /* 0x000000080000780c */ /* 0x000fe40001f04270 */
[----:B------:R-:W-:Y:S02]  /*9f30*/  F2FP.BF16.F32.PACK_AB R35, RZ, R35 ;  /* 0x00000023ff23723e */ /* 0x000fe400000010ff */
[----:B------:R-:W-:Y:S02]  /*9f40*/  F2FP.BF16.F32.PACK_AB R36, RZ, R36 ;  /* 0x00000024ff24723e */ /* 0x000fe400000010ff */
[----:B------:R-:W-:Y:S02]  /*9f50*/  F2FP.BF16.F32.PACK_AB R37, RZ, R37 ;  /* 0x00000025ff25723e */ /* 0x000fe400000010ff */
[----:B------:R-:W-:-:S02]  /*9f60*/  F2FP.BF16.F32.PACK_AB R38, RZ, R38 ;  /* 0x00000026ff26723e */ /* 0x000fc400000010ff */
[----:B------:R-:W-:Y:S02]  /*9f70*/  F2FP.BF16.F32.PACK_AB R39, RZ, R39 ;  /* 0x00000027ff27723e */ /* 0x000fe400000010ff */
[----:B------:R-:W-:Y:S01]  /*9f80*/  F2FP.BF16.F32.PACK_AB R40, RZ, R40 ;  /* 0x00000028ff28723e */ /* 0x000fe200000010ff */
[----:B------:R-:W-:Y:S01]  /*9f90*/  @P0 STG.E.U16 desc[UR14][R4.64+0x60], R146 ;  /* 0x0000609204000986 */ /* 0x000fe2000c10150e */
[----:B------:R-:W-:Y:S02]  /*9fa0*/  ISETP.GT.AND P0, PT, R0, 0x8, P1 ;  /* 0x000000080000780c */ /* 0x000fe40000f04270 */
[----:B------:R-:W-:Y:S02]  /*9fb0*/  F2FP.BF16.F32.PACK_AB R41, RZ, R41 ;  /* 0x00000029ff29723e */ /* 0x000fe400000010ff */
[----:B------:R-:W-:Y:S02]  /*9fc0*/  F2FP.BF16.F32.PACK_AB R42, RZ, R42 ;  /* 0x0000002aff2a723e */ /* 0x000fe400000010ff */
[----:B------:R-:W-:-:S02]  /*9fd0*/  F2FP.BF16.F32.PACK_AB R43, RZ, R43 ;  /* 0x0000002bff2b723e */ /* 0x000fc400000010ff */
[----:B------:R-:W-:Y:S02]  /*9fe0*/  F2FP.BF16.F32.PACK_AB R44, RZ, R44 ;  /* 0x0000002cff2c723e */ /* 0x000fe400000010ff */
[----:B------:R-:W-:Y:S02]  /*9ff0*/  F2FP.BF16.F32.PACK_AB R45, RZ, R45 ;  /* 0x0000002dff2d723e */ /* 0x000fe400000010ff */
[----:B------:R-:W-:Y:S01]  /*a000*/  F2FP.BF16.F32.PACK_AB R46, RZ, R46 ;  /* 0x0000002eff2e723e */ /* 0x000fe200000010ff */
[----:B------:R-:W-:Y:S01]  /*a010*/  @P0 STG.E.U16 desc[UR14][R4.64+0x62], R147 ;  /* 0x0000629304000986 */ /* 0x000fe2000c10150e */
[----:B------:R-:W-:Y:S02]  /*a020*/  ISETP.GT.AND P0, PT, R0, RZ, P2 ;  /* 0x000000ff0000720c */ /* 0x000fe40001704270 */
[----:B------:R-:W-:Y:S02]  /*a030*/  F2FP.BF16.F32.PACK_AB R47, RZ, R47 ;  /* 0x0000002fff2f723e */ /* 0x000fe400000010ff */
[----:B------:R-:W-:-:S02]  /*a040*/  F2FP.BF16.F32.PACK_AB R48, RZ, R48 ;  /* 0x00000030ff30723e */ /* 0x000fc400000010ff */
[----:B------:R-:W-:Y:S02]  /*a050*/  F2FP.BF16.F32.PACK_AB R49, RZ, R49 ;  /* 0x00000031ff31723e */ /* 0x000fe400000010ff */
[----:B------:R-:W-:Y:S02]  /*a060*/  F2FP.BF16.F32.PACK_AB R50, RZ, R50 ;  /* 0x00000032ff32723e */ /* 0x000fe400000010ff */
[----:B------:R-:W-:Y:S02]  /*a070*/  F2FP.BF16.F32.PACK_AB R51, RZ, R51 ;  /* 0x00000033ff33723e */ /* 0x000fe400000010ff */
[----:B------:R-:W-:Y:S01]  /*a080*/  F2FP.BF16.F32.PACK_AB R52, RZ, R52 ;  /* 0x00000034ff34723e */ /* 0x000fe200000010ff */
[----:B------:R-:W-:Y:S01]  /*a090*/  @P0 STG.E.U16 desc[UR14][R2.64+0x70], R148 ;  /* 0x0000709402000986 */ /* 0x000fe2000c10150e */
[----:B------:R-:W-:Y:S02]  /*a0a0*/  ISETP.GT.AND P0, PT, R10, 0x39, PT ;  /* 0x000000390a00780c */ /* 0x000fe40003f04270 */
[----:B------:R-:W-:-:S02]  /*a0b0*/  F2FP.BF16.F32.PACK_AB R53, RZ, R53 ;  /* 0x00000035ff35723e */ /* 0x000fc400000010ff */
[----:B------:R-:W-:Y:S02]  /*a0c0*/  ISETP.GT.AND P6, PT, R0, RZ, P0 ;  /* 0x000000ff0000720c */ /* 0x000fe400007c4270 */
[----:B------:R-:W-:-:S11]  /*a0d0*/  F2FP.BF16.F32.PACK_AB R54, RZ, R54 ;  /* 0x00000036ff36723e */ /* 0x000fd600000010ff */
[----:B------:R-:W-:Y:S01]  /*a0e0*/  @P6 STG.E.U16 desc[UR14][R2.64+0x72], R149 ;  /* 0x0000729502006986 */ /* 0x000fe2000c10150e */
[----:B------:R-:W-:-:S13]  /*a0f0*/  ISETP.GT.AND P6, PT, R0, 0x8, P2 ;  /* 0x000000080000780c */ /* 0x000fda00017c4270 */
[----:B------:R-:W-:Y:S01]  /*a100*/  @P6 STG.E.U16 desc[UR14][R4.64+0x70], R150 ;  /* 0x0000709604006986 */ /* 0x000fe2000c10150e */
[----:B------:R-:W-:-:S13]  /*a110*/  ISETP.GT.AND P6, PT, R0, 0x8, P0 ;  /* 0x000000080000780c */ /* 0x000fda00007c4270 */
[----:B------:R-:W-:Y:S01]  /*a120*/  @P6 STG.E.U16 desc[UR14][R4.64+0x72], R151 ;  /* 0x0000729704006986 */ /* 0x000fe2000c10150e */
[----:B0-----:R-:W-:-:S05]  /*a130*/  IADD3 R128, P6, R21, R2, RZ ;  /* 0x0000000215807210 */ /* 0x001fca0007fde0ff */
[----:B-1----:R-:W-:Y:S01]  /*a140*/  IMAD.X R129, R13, 0x1, R3, P6 ;  /* 0x000000010d817824 */ /* 0x002fe200030e0603 */
[----:B------:R-:W-:-:S04]  /*a150*/  ISETP.GT.AND P6, PT, R10, RZ, PT ;  /* 0x000000ff0a00720c */ /* 0x000fc80003fc4270 */
[----:B------:R-:W-:-:S13]  /*a160*/  ISETP.GT.AND P6, PT, R0, 0x40, P6 ;  /* 0x000000400000780c */ /* 0x000fda00037c4270 */
[----:B------:R-:W-:Y:S01]  /*a170*/  @P6 STG.E.U16 desc[UR14][R6.64], R88 ;  /* 0x0000005806006986 */ /* 0x000fe2000c10150e */
[----:B------:R-:W-:-:S05]  /*a180*/  IADD3 R120, P6, R23, R2, RZ ;  /* 0x0000000217787210 */ /* 0x000fca0007fde0ff */
[----:B------:R-:W-:Y:S01]  /*a190*/  IMAD.X R121, R13, 0x1, R3, P6 ;  /* 0x000000010d797824 */ /* 0x000fe200030e0603 */
[----:B------:R-:W-:-:S04]  /*a1a0*/  ISETP.GT.AND P6, PT, R10, 0x1, PT ;  /* 0x000000010a00780c */ /* 0x000fc80003fc4270 */
[----:B------:R-:W-:-:S13]  /*a1b0*/  ISETP.GT.AND P6, PT, R0, 0x40, P6 ;  /* 0x000000400000780c */ /* 0x000fda00037c4270 */
[----:B------:R0:W-:Y:S01]  /*a1c0*/  @P6 STG.E.U16 desc[UR14][R18.64], R89 ;  /* 0x0000005912006986 */ /* 0x0001e2000c10150e */
[----:B------:R-:W-:-:S05]  /*a1d0*/  IADD3 R16, P6, R9, R4, RZ ;  /* 0x0000000409107210 */ /* 0x000fca0007fde0ff */
[----:B------:R-:W-:Y:S01]  /*a1e0*/  IMAD.X R17, R13, 0x1, R5, P6 ;  /* 0x000000010d117824 */ /* 0x000fe200030e0605 */
[----:B------:R-:W-:-:S04]  /*a1f0*/  ISETP.GT.AND P6, PT, R10, RZ, PT ;  /* 0x000000ff0a00720c */ /* 0x000fc80003fc4270 */
[----:B------:R-:W-:Y:S02]  /*a200*/  ISETP.GT.AND P6, PT, R0, 0x48, P6 ;  /* 0x000000480000780c */ /* 0x000fe400037c4270 */
[C---:B0-----:R-:W-:Y:S02]  /*a210*/  LOP3.LUT R19, R9.reuse, 0x20, RZ, 0xfc, !PT ;  /* 0x0000002009137812 */ /* 0x041fe400078efcff */
[----:B------:R-:W-:-:S09]  /*a220*/  LOP3.LUT R89, R9, 0x22, RZ, 0xfc, !PT ;  /* 0x0000002209597812 */ /* 0x000fd200078efcff */
        /* <DEDUP_REMOVED lines=8> */
[----:B------:R-:W-:-:S04]  /*a2b0*/  ISETP.GT.AND P6, PT, R10, 0x8, PT ;  /* 0x000000080a00780c */ /* 0x000fc80003fc4270 */
[----:B------:R-:W-:Y:S02]  /*a2c0*/  ISETP.GT.AND P6, PT, R0, 0x40, P6 ;  /* 0x000000400000780c */ /* 0x000fe400037c4270 */
[----:B0-----:R-:W-:-:S11]  /*a2d0*/  LOP3.LUT R91, R9, 0x30, RZ, 0xfc, !PT ;  /* 0x00000030095b7812 */ /* 0x001fd600078efcff */
[----:B------:R0:W-:Y:S01]  /*a2e0*/  @P6 STG.E.U16 desc[UR14][R128.64], R8 ;  /* 0x0000000880006986 */ /* 0x0001e2000c10150e */
[----:B------:R-:W-:-:S05]  /*a2f0*/  IADD3 R122, P6, R89, R2, RZ ;  /* 0x00000002597a7210 */ /* 0x000fca0007fde0ff */
[----:B------:R-:W-:Y:S01]  /*a300*/  IMAD.X R123, R13, 0x1, R3, P6 ;  /* 0x000000010d7b7824 */ /* 0x000fe200030e0603 */
[----:B------:R-:W-:-:S04]  /*a310*/  ISETP.GT.AND P6, PT, R10, 0x9, PT ;  /* 0x000000090a00780c */ /* 0x000fc80003fc4270 */
[----:B------:R-:W-:Y:S02]  /*a320*/  ISETP.GT.AND P6, PT, R0, 0x40, P6 ;  /* 0x000000400000780c */ /* 0x000fe400037c4270 */
[----:B0-----:R-:W-:-:S11]  /*a330*/  PRMT R8, R96, 0x7610, R8 ;  /* 0x0000761060087816 */ /* 0x001fd60000000008 */
[----:B------:R0:W-:Y:S01]  /*a340*/  @P6 STG.E.U16 desc[UR14][R120.64], R93 ;  /* 0x0000005d78006986 */ /* 0x0001e2000c10150e */
[----:B------:R-:W-:-:S05]  /*a350*/  IADD3 R92, P6, R21, R4, RZ ;  /* 0x00000004155c7210 */ /* 0x000fca0007fde0ff */
[----:B0-----:R-:W-:Y:S01]  /*a360*/  IMAD.X R93, R13, 0x1, R5, P6 ;  /* 0x000000010d5d7824 */ /* 0x001fe200030e0605 */
        /* <DEDUP_REMOVED lines=80> */
[----:B------:R-:W-:Y:S02]  /*a870*/  ISETP.GT.AND P6, PT, R0, 0x40, P5 ;  /* 0x000000400000780c */ /* 0x000fe40002fc4270 */
[----:B0-----:R-:W-:-:S11]  /*a880*/  LOP3.LUT R107, R9, 0x70, RZ, 0xfc, !PT ;  /* 0x00000070096b7812 */ /* 0x001fd600078efcff */
[----:B------:R-:W-:Y:S01]  /*a890*/  @P6 STG.E.U16 desc[UR14][R126.64], R8 ;  /* 0x000000087e006986 */ /* 0x000fe2000c10150e */
[----:B------:R-:W-:-:S05]  /*a8a0*/  IADD3 R122, P6, R105, R2, RZ ;  /* 0x00000002697a7210 */ /* 0x000fca0007fde0ff */
[----:B------:R-:W-:Y:S01]  /*a8b0*/  IMAD.X R123, R13, 0x1, R3, P6 ;  /* 0x000000010d7b7824 */ /* 0x000fe200030e0603 */
[----:B------:R-:W-:-:S13]  /*a8c0*/  ISETP.GT.AND P6, PT, R0, 0x40, P4 ;  /* 0x000000400000780c */ /* 0x000fda00027c4270 */
[----:B------:R0:W-:Y:S01]  /*a8d0*/  @P6 STG.E.U16 desc[UR14][R120.64], R109 ;  /* 0x0000006d78006986 */ /* 0x0001e2000c10150e */
[----:B------:R-:W-:-:S05]  /*a8e0*/  IADD3 R108, P6, R99, R4, RZ ;  /* 0x00000004636c7210 */ /* 0x000fca0007fde0ff */
[----:B0-----:R-:W-:Y:S01]  /*a8f0*/  IMAD.X R109, R13, 0x1, R5, P6 ;  /* 0x000000010d6d7824 */ /* 0x001fe200030e0605 */
[----:B------:R-:W-:-:S13]  /*a900*/  ISETP.GT.AND P6, PT, R0, 0x48, P5 ;  /* 0x000000480000780c */ /* 0x000fda0002fc4270 */
[----:B------:R0:W-:Y:S01]  /*a910*/  @P6 STG.E.U16 desc[UR14][R108.64], R110 ;  /* 0x0000006e6c006986 */ /* 0x0001e2000c10150e */
[----:B------:R-:W-:-:S05]  /*a920*/  IADD3 R126, P6, R101, R4, RZ ;  /* 0x00000004657e7210 */ /* 0x000fca0007fde0ff */
[----:B------:R-:W-:Y:S01]  /*a930*/  IMAD.X R127, R13, 0x1, R5, P6 ;  /* 0x000000010d7f7824 */ /* 0x000fe200030e0605 */
[----:B------:R-:W-:Y:S02]  /*a940*/  ISETP.GT.AND P6, PT, R0, 0x48, P4 ;  /* 0x000000480000780c */ /* 0x000fe400027c4270 */
[----:B0-----:R-:W-:-:S11]  /*a950*/  LOP3.LUT R109, R9, 0x72, RZ, 0xfc, !PT ;  /* 0x00000072096d7812 */ /* 0x001fd600078efcff */
[----:B------:R0:W-:Y:S01]  /*a960*/  @P6 STG.E.U16 desc[UR14][R126.64], R111 ;  /* 0x0000006f7e006986 */ /* 0x0001e2000c10150e */
[----:B------:R-:W-:-:S05]  /*a970*/  IADD3 R120, P6, R107, R2, RZ ;  /* 0x000000026b787210 */ /* 0x000fca0007fde0ff */
[----:B------:R-:W-:Y:S01]  /*a980*/  IMAD.X R121, R13, 0x1, R3, P6 ;  /* 0x000000010d797824 */ /* 0x000fe200030e0603 */
[----:B------:R-:W-:-:S13]  /*a990*/  ISETP.GT.AND P6, PT, R0, 0x40, P3 ;  /* 0x000000400000780c */ /* 0x000fda0001fc4270 */
        /* <DEDUP_REMOVED lines=13> */
[----:B-1----:R-:W-:-:S05]  /*aa70*/  IADD3 R112, P6, R107, R4, RZ ;  /* 0x000000046b707210 */ /* 0x002fca0007fde0ff */
[----:B--2---:R-:W-:Y:S01]  /*aa80*/  IMAD.X R113, R13, 0x1, R5, P6 ;  /* 0x000000010d717824 */ /* 0x004fe200030e0605 */
[----:B------:R-:W-:-:S13]  /*aa90*/  ISETP.GT.AND P6, PT, R0, 0x40, P2 ;  /* 0x000000400000780c */ /* 0x000fda00017c4270 */
[----:B------:R-:W-:Y:S01]  /*aaa0*/  @P6 STG.E.U16 desc[UR14][R120.64], R116 ;  /* 0x0000007478006986 */ /* 0x000fe2000c10150e */
[----:B------:R-:W-:-:S05]  /*aab0*/  IADD3 R4, P6, R109, R4, RZ ;  /* 0x000000046d047210 */ /* 0x000fca0007fde0ff */
[----:B------:R-:W-:Y:S01]  /*aac0*/  IMAD.X R5, R13, 0x1, R5, P6 ;  /* 0x000000010d057824 */ /* 0x000fe200030e0605 */
[----:B------:R-:W-:-:S13]  /*aad0*/  ISETP.GT.AND P6, PT, R0, 0x40, P0 ;  /* 0x000000400000780c */ /* 0x000fda00007c4270 */
[----:B------:R-:W-:Y:S01]  /*aae0*/  @P6 STG.E.U16 desc[UR14][R128.64], R117 ;  /* 0x0000007580006986 */ /* 0x000fe2000c10150e */
[----:B---3--:R-:W-:-:S05]  /*aaf0*/  IADD3 R2, P6, R6, R9, RZ ;  /* 0x0000000906027210 */ /* 0x008fca0007fde0ff */
[----:B------:R-:W-:Y:S01]  /*ab00*/  IMAD.X R3, R7, 0x1, R13, P6 ;  /* 0x0000000107037824 */ /* 0x000fe200030e060d */
[----:B------:R-:W-:-:S13]  /*ab10*/  ISETP.GT.AND P6, PT, R0, 0x48, P2 ;  /* 0x000000480000780c */ /* 0x000fda00017c4270 */
[----:B------:R1:W-:Y:S01]  /*ab20*/  @P6 STG.E.U16 desc[UR14][R112.64], R118 ;  /* 0x0000007670006986 */ /* 0x0003e2000c10150e */
[----:B0-----:R-:W-:-:S05]  /*ab30*/  IADD3 R110, P6, R15, R6, RZ ;  /* 0x000000060f6e7210 */ /* 0x001fca0007fde0ff */
[----:B------:R-:W-:Y:S01]  /*ab40*/  IMAD.X R111, R7, 0x1, R13, P6 ;  /* 0x00000001076f7824 */ /* 0x000fe200030e060d */
[----:B------:R-:W-:-:S13]  /*ab50*/  ISETP.GT.AND P6, PT, R0, 0x48, P0 ;  /* 0x000000480000780c */ /* 0x000fda00007c4270 */
[----:B------:R0:W-:Y:S01]  /*ab60*/  @P6 STG.E.U16 desc[UR14][R4.64], R119 ;  /* 0x0000007704006986 */ /* 0x0001e2000c10150e */
[----:B------:R-:W-:-:S05]  /*ab70*/  IADD3 R114, P6, R21, R6, RZ ;  /* 0x0000000615727210 */ /* 0x000fca0007fde0ff */
[----:B------:R-:W-:Y:S01]  /*ab80*/  IMAD.X R115, R7, 0x1, R13, P6 ;  /* 0x0000000107737824 */ /* 0x000fe200030e060d */
[----:B------:R-:W-:-:S04]  /*ab90*/  ISETP.GT.AND P6, PT, R10, RZ, PT ;  /* 0x000000ff0a00720c */ /* 0x000fc80003fc4270 */
[----:B------:R-:W-:-:S13]  /*aba0*/  ISETP.GT.AND P6, PT, R0, 0x80, P6 ;  /* 0x000000800000780c */ /* 0x000fda00037c4270 */
[----:B------:R2:W-:Y:S01]  /*abb0*/  @P6 STG.E.U16 desc[UR14][R2.64], R56 ;  /* 0x0000003802006986 */ /* 0x0005e2000c10150e */
[----:B-1----:R-:W-:-:S05]  /*abc0*/  IADD3 R112, P6, R23, R6, RZ ;  /* 0x0000000617707210 */ /* 0x002fca0007fde0ff */
[----:B------:R-:W-:Y:S01]  /*abd0*/  IMAD.X R113, R7, 0x1, R13, P6 ;  /* 0x0000000107717824 */ /* 0x000fe200030e060d */
[----:B------:R-:W-:-:S04]  /*abe0*/  ISETP.GT.AND P6, PT, R10, 0x1, PT ;  /* 0x000000010a00780c */ /* 0x000fc80003fc4270 */
[----:B------:R-:W-:-:S13]  /*abf0*/  ISETP.GT.AND P6, PT, R0, 0x80, P6 ;  /* 0x000000800000780c */ /* 0x000fda00037c4270 */
[----:B------:R1:W-:Y:S01]  /*ac00*/  @P6 STG.E.U16 desc[UR14][R110.64], R57 ;  /* 0x000000396e006986 */ /* 0x0003e2000c10150e */
[----:B0-----:R-:W-:-:S05]  /*ac10*/  IADD3 R4, P6, R16, R9, RZ ;  /* 0x0000000910047210 */ /* 0x001fca0007fde0ff */
[----:B------:R-:W-:Y:S01]  /*ac20*/  IMAD.X R5, R17, 0x1, R13, P6 ;  /* 0x0000000111057824 */ /* 0x000fe200030e060d */
[----:B------:R-:W-:-:S04]  /*ac30*/  ISETP.GT.AND P6, PT, R10, RZ, PT ;  /* 0x000000ff0a00720c */ /* 0x000fc80003fc4270 */
[----:B------:R-:W-:-:S13]  /*ac40*/  ISETP.GT.AND P6, PT, R0, 0x88, P6 ;  /* 0x000000880000780c */ /* 0x000fda00037c4270 */
[----:B------:R-:W-:Y:S01]  /*ac50*/  @P6 STG.E.U16 desc[UR14][R4.64], R58 ;  /* 0x0000003a04006986 */ /* 0x000fe2000c10150e */
[----:B--2---:R-:W-:-:S05]  /*ac60*/  IADD3 R56, P6, R16, R15, RZ ;  /* 0x0000000f10387210 */ /* 0x004fca0007fde0ff */
[----:B-1----:R-:W-:Y:S01]  /*ac70*/  IMAD.X R57, R17, 0x1, R13, P6 ;  /* 0x0000000111397824 */ /* 0x002fe200030e060d */
[----:B------:R-:W-:-:S04]  /*ac80*/  ISETP.GT.AND P6, PT, R10, 0x1, PT ;  /* 0x000000010a00780c */ /* 0x000fc80003fc4270 */
[----:B------:R-:W-:-:S13]  /*ac90*/  ISETP.GT.AND P6, PT, R0, 0x88, P6 ;  /* 0x000000880000780c */ /* 0x000fda00037c4270 */
[----:B------:R0:W-:Y:S01]  /*aca0*/  @P6 STG.E.U16 desc[UR14][R56.64], R59 ;  /* 0x0000003b38006986 */ /* 0x0001e2000c10150e */
        /* <DEDUP_REMOVED lines=10> */
[----:B0-----:R-:W-:-:S05]  /*ad50*/  IADD3 R56, P6, R21, R16, RZ ;  /* 0x0000001015387210 */ /* 0x001fca0007fde0ff */
        /* <DEDUP_REMOVED lines=9> */
[----:B-1----:R-:W-:-:S05]  /*adf0*/  IADD3 R60, P6, R91, R6, RZ ;  /* 0x000000065b3c7210 */ /* 0x002fca0007fde0ff */
[----:B--2---:R-:W-:Y:S01]  /*ae00*/  IMAD.X R61, R7, 0x1, R13, P6 ;  /* 0x00000001073d7824 */ /* 0x004fe200030e060d */
[----:B------:R-:W-:-:S04]  /*ae10*/  ISETP.GT.AND P6, PT, R10, 0x10, PT ;  /* 0x000000100a00780c */ /* 0x000fc80003fc4270 */
[----:B------:R-:W-:-:S13]  /*ae20*/  ISETP.GT.AND P6, PT, R0, 0x80, P6 ;  /* 0x000000800000780c */ /* 0x000fda00037c4270 */
[----:B------:R1:W-:Y:S01]  /*ae30*/  @P6 STG.E.U16 desc[UR14][R110.64], R64 ;  /* 0x000000406e006986 */ /* 0x0003e2000c10150e */
[----:B0-----:R-:W-:-:S05]  /*ae40*/  IADD3 R62, P6, R93, R6, RZ ;  /* 0x000000065d3e7210 */ /* 0x001fca0007fde0ff */
[----:B---3--:R-:W-:Y:S01]  /*ae50*/  IMAD.X R63, R7, 0x1, R13, P6 ;  /* 0x00000001073f7824 */ /* 0x008fe200030e060d */
        /* <DEDUP_REMOVED lines=14> */
[----:B0-----:R-:W-:Y:S01]  /*af40*/  IMAD.X R65, R7, 0x1, R13, P6 ;  /* 0x0000000107417824 */ /* 0x001fe200030e060d */
[----:B------:R-:W-:-:S04]  /*af50*/  ISETP.GT.AND P6, PT, R10, 0x18, PT ;  /* 0x000000180a00780c */ /* 0x000fc80003fc4270 */
[----:B------:R-:W-:-:S13]  /*af60*/  ISETP.GT.AND P6, PT, R0, 0x80, P6 ;  /* 0x000000800000780c */ /* 0x000fda00037c4270 */
[----:B------:R0:W-:Y:S01]  /*af70*/  @P6 STG.E.U16 desc[UR14][R60.64], R68 ;  /* 0x000000443c006986 */ /* 0x0001e2000c10150e */
[----:B--2---:R-:W-:-:S05]  /*af80*/  IADD3 R66, P6, R97, R6, RZ ;  /* 0x0000000661427210 */ /* 0x004fca0007fde0ff */
        /* <DEDUP_REMOVED lines=19> */
[----:B-1----:R-:W-:-:S05]  /*b0c0*/  IADD3 R62, P6, R101, R6, RZ ;  /* 0x00000006653e7210 */ /* 0x002fca0007fde0ff */
[----:B------:R-:W-:Y:S01]  /*b0d0*/  IMAD.X R63, R7, 0x1, R13, P6 ;  /* 0x00000001073f7824 */ /* 0x000fe200030e060d */
[----:B------:R-:W-:-:S04]  /*b0e0*/  ISETP.GT.AND P6, PT, R10, 0x21, PT ;  /* 0x000000210a00780c */ /* 0x000fc80003fc4270 */
[----:B------:R-:W-:-:S13]  /*b0f0*/  ISETP.GT.AND P6, PT, R0, 0x80, P6 ;  /* 0x000000800000780c */ /* 0x000fda00037c4270 */
[----:B------:R1:W-:Y:S01]  /*b100*/  @P6 STG.E.U16 desc[UR14][R66.64], R73 ;  /* 0x0000004942006986 */ /* 0x0003e2000c10150e */
[----:B--2---:R-:W-:-:S05]  /*b110*/  IADD3 R56, P6, R95, R16, RZ ;  /* 0x000000105f387210 */ /* 0x004fca0007fde0ff */
[----:B------:R-:W-:Y:S01]  /*b120*/  IMAD.X R57, R17, 0x1, R13, P6 ;  /* 0x0000000111397824 */ /* 0x000fe200030e060d */
[----:B------:R-:W-:-:S04]  /*b130*/  ISETP.GT.AND P6, PT, R10, 0x20, PT ;  /* 0x000000200a00780c */ /* 0x000fc80003fc4270 */
[----:B------:R-:W-:-:S13]  /*b140*/  ISETP.GT.AND P6, PT, R0, 0x88, P6 ;  /* 0x000000880000780c */ /* 0x000fda00037c4270 */
[----:B------:R2:W-:Y:S01]  /*b150*/  @P6 STG.E.U16 desc[UR14][R56.64], R74 ;  /* 0x0000004a38006986 */ /* 0x0005e2000c10150e */
[----:B---3--:R-:W-:-:S05]  /*b160*/  IADD3 R58, P6, R97, R16, RZ ;  /* 0x00000010613a7210 */ /* 0x008fca0007fde0ff */
[----:B------:R-:W-:Y:S01]  /*b170*/  IMAD.X R59, R17, 0x1, R13, P6 ;  /* 0x00000001113b7824 */ /* 0x000fe200030e060d */
[----:B------:R-:W-:-:S04]  /*b180*/  ISETP.GT.AND P6, PT, R10, 0x21, PT ;  /* 0x000000210a00780c */ /* 0x000fc80003fc4270 */
[----:B------:R-:W-:-:S13]  /*b190*/  ISETP.GT.AND P6, PT, R0, 0x88, P6 ;  /* 0x000000880000780c */ /* 0x000fda00037c4270 */
[----:B------:R3:W-:Y:S01]  /*b1a0*/  @P6 STG.E.U16 desc[UR14][R58.64], R75 ;  /* 0x0000004b3a006986 */ /* 0x0007e2000c10150e */
[----:B0-----:R-:W-:-:S05]  /*b1b0*/  IADD3 R64, P6, R103, R6, RZ ;  /* 0x0000000667407210 */ /* 0x001fca0007fde0ff */
[----:B------:R-:W-:Y:S01]  /*b1c0*/  IMAD.X R65, R7, 0x1, R13, P6 ;  /* 0x0000000107417824 */ /* 0x000fe200030e060d */
[----:B------:R-:W-:-:S13]  /*b1d0*/  ISETP.GT.AND P6, PT, R0, 0x80, P5 ;  /* 0x000000800000780c */ /* 0x000fda0002fc4270 */
[----:B------:R0:W-:Y:S01]  /*b1e0*/  @P6 STG.E.U16 desc[UR14][R60.64], R76 ;  /* 0x0000004c3c006986 */ /* 0x0001e2000c10150e */
[----:B-1----:R-:W-:-:S05]  /*b1f0*/  IADD3 R66, P6, R105, R6, RZ ;  /* 0x0000000669427210 */ /* 0x002fca0007fde0ff */
[----:B------:R-:W-:Y:S01]  /*b200*/  IMAD.X R67, R7, 0x1, R13, P6 ;  /* 0x0000000107437824 */ /* 0x000fe200030e060d */
[----:B------:R-:W-:-:S13]  /*b210*/  ISETP.GT.AND P6, PT, R0, 0x80, P4 ;  /* 0x000000800000780c */ /* 0x000fda00027c4270 */
[----:B------:R1:W-:Y:S01]  /*b220*/  @P6 STG.E.U16 desc[UR14][R62.64], R77 ;  /* 0x0000004d3e006986 */ /* 0x0003e2000c10150e */
[----:B--2---:R-:W-:-:S05]  /*b230*/  IADD3 R56, P6, R99, R16, RZ ;  /* 0x0000001063387210 */ /* 0x004fca0007fde0ff */
[----:B------:R-:W-:Y:S01]  /*b240*/  IMAD.X R57, R17, 0x1, R13, P6 ;  /* 0x0000000111397824 */ /* 0x000fe200030e060d */
[----:B------:R-:W-:-:S13]  /*b250*/  ISETP.GT.AND P6, PT, R0, 0x88, P5 ;  /* 0x000000880000780c */ /* 0x000fda0002fc4270 */
[----:B------:R2:W-:Y:S01]  /*b260*/  @P6 STG.E.U16 desc[UR14][R56.64], R78 ;  /* 0x0000004e38006986 */ /* 0x0005e2000c10150e */
[----:B---3--:R-:W-:-:S05]  /*b270*/  IADD3 R58, P6, R101, R16, RZ ;  /* 0x00000010653a7210 */ /* 0x008fca0007fde0ff */
[----:B------:R-:W-:Y:S01]  /*b280*/  IMAD.X R59, R17, 0x1, R13, P6 ;  /* 0x00000001113b7824 */ /* 0x000fe200030e060d */
[----:B------:R-:W-:-:S13]  /*b290*/  ISETP.GT.AND P6, PT, R0, 0x88, P4 ;  /* 0x000000880000780c */ /* 0x000fda00027c4270 */
[----:B------:R3:W-:Y:S01]  /*b2a0*/  @P6 STG.E.U16 desc[UR14][R58.64], R79 ;  /* 0x0000004f3a006986 */ /* 0x0007e2000c10150e */
[----:B0-----:R-:W-:-:S05]  /*b2b0*/  IADD3 R60, P6, R107, R6, RZ ;  /* 0x000000066b3c7210 */ /* 0x001fca0007fde0ff */
[----:B------:R-:W-:Y:S01]  /*b2c0*/  IMAD.X R61, R7, 0x1, R13, P6 ;  /* 0x00000001073d7824 */ /* 0x000fe200030e060d */
[----:B------:R-:W-:-:S13]  /*b2d0*/  ISETP.GT.AND P6, PT, R0, 0x80, P3 ;  /* 0x000000800000780c */ /* 0x000fda0001fc4270 */
[----:B------:R-:W-:Y:S01]  /*b2e0*/  @P6 STG.E.U16 desc[UR14][R64.64], R80 ;  /* 0x0000005040006986 */ /* 0x000fe2000c10150e */
[----:B-1----:R-:W-:-:S05]  /*b2f0*/  IADD3 R62, P6, R109, R6, RZ ;  /* 0x000000066d3e7210 */ /* 0x002fca0007fde0ff */
[----:B------:R-:W-:Y:S01]  /*b300*/  IMAD.X R63, R7, 0x1, R13, P6 ;  /* 0x00000001073f7824 */ /* 0x000fe200030e060d */
[----:B------:R-:W-:-:S13]  /*b310*/  ISETP.GT.AND P6, PT, R0, 0x80, P1 ;  /* 0x000000800000780c */ /* 0x000fda0000fc4270 */
[----:B------:R-:W-:Y:S01]  /*b320*/  @P6 STG.E.U16 desc[UR14][R66.64], R81 ;  /* 0x0000005142006986 */ /* 0x000fe2000c10150e */
[----:B------:R-:W-:-:S05]  /*b330*/  IADD3 R6, P6, R103, R16, RZ ;  /* 0x0000001067067210 */ /* 0x000fca0007fde0ff */
        /* <DEDUP_REMOVED lines=15> */
[----:B------:R-:W-:-:S05]  /*b430*/  IADD3 R16, P6, R2, R9, RZ ;  /* 0x0000000902107210 */ /* 0x000fca0007fde0ff */
        /* <DEDUP_REMOVED lines=9> */
[----:B------:R-:W-:-:S04]  /*b4d0*/  ISETP.GT.AND P6, PT, R10, RZ, PT ;  /* 0x000000ff0a00720c */ /* 0x000fc80003fc4270 */
[----:B------:R-:W-:-:S13]  /*b4e0*/  ISETP.GT.AND P6, PT, R0, 0xc0, P6 ;  /* 0x000000c00000780c */ /* 0x000fda00037c4270 */
[----:B------:R2:W-:Y:S01]  /*b4f0*/  @P6 STG.E.U16 desc[UR14][R16.64], R24 ;  /* 0x0000001810006986 */ /* 0x0005e2000c10150e */
[----:B0-----:R-:W-:-:S05]  /*b500*/  IADD3 R58, P6, R2, R23, RZ ;  /* 0x00000017023a7210 */ /* 0x001fca0007fde0ff */
[----:B------:R-:W-:Y:S01]  /*b510*/  IMAD.X R59, R3, 0x1, R13, P6 ;  /* 0x00000001033b7824 */ /* 0x000fe200030e060d */
[----:B------:R-:W-:-:S04]  /*b520*/  ISETP.GT.AND P6, PT, R10, 0x1, PT ;  /* 0x000000010a00780c */ /* 0x000fc80003fc4270 */
[----:B------:R-:W-:-:S13]  /*b530*/  ISETP.GT.AND P6, PT, R0, 0xc0, P6 ;  /* 0x000000c00000780c */ /* 0x000fda00037c4270 */
[----:B------:R-:W-:Y:S01]  /*b540*/  @P6 STG.E.U16 desc[UR14][R56.64], R25 ;  /* 0x0000001938006986 */ /* 0x000fe2000c10150e */
[----:B-1----:R-:W-:-:S05]  /*b550*/  IADD3 R6, P6, R4, R9, RZ ;  /* 0x0000000904067210 */ /* 0x002fca0007fde0ff */
[----:B------:R-:W-:Y:S01]  /*b560*/  IMAD.X R7, R5, 0x1, R13, P6 ;  /* 0x0000000105077824 */ /* 0x000fe200030e060d */
[----:B------:R-:W-:-:S04]  /*b570*/  ISETP.GT.AND P6, PT, R10, RZ, PT ;  /* 0x000000ff0a00720c */ /* 0x000fc80003fc4270 */
        /* <DEDUP_REMOVED lines=11> */
[----:B------:R-:W-:Y:S01]  /*b630*/  @P6 STG.E.U16 desc[UR14][R60.64], R28 ;  /* 0x0000001c3c006986 */ /* 0x000fe2000c10150e */
[----:B--2---:R-:W-:-:S05]  /*b640*/  IADD3 R16, P6, R2, R89, RZ ;  /* 0x0000005902107210 */ /* 0x004fca0007fde0ff */
[----:B------:R-:W-:Y:S01]  /*b650*/  IMAD.X R17, R3, 0x1, R13, P6 ;  /* 0x0000000103117824 */ /* 0x000fe200030e060d */
[----:B------:R-:W-:-:S04]  /*b660*/  ISETP.GT.AND P6, PT, R10, 0x9, PT ;  /* 0x000000090a00780c */ /* 0x000fc80003fc4270 */
[----:B------:R-:W-:-:S13]  /*b670*/  ISETP.GT.AND P6, PT, R0, 0xc0, P6 ;  /* 0x000000c00000780c */ /* 0x000fda00037c4270 */
[----:B------:R-:W-:Y:S01]  /*b680*/  @P6 STG.E.U16 desc[UR14][R58.64], R29 ;  /* 0x0000001d3a006986 */ /* 0x000fe2000c10150e */
        /* <DEDUP_REMOVED lines=34> */
[----:B------:R-:W-:Y:S01]  /*b8b0*/  @P6 STG.E.U16 desc[UR14][R20.64], R36 ;  /* 0x0000002414006986 */ /* 0x000fe2000c10150e */
[----:B---3--:R-:W-:-:S05]  /*b8c0*/  IADD3 R16, P6, R2, R97, RZ ;  /* 0x0000006102107210 */ /* 0x008fca0007fde0ff */
        /* <DEDUP_REMOVED lines=23> */
[----:B------:R-:W-:Y:S01]  /*ba40*/  @P6 STG.E.U16 desc[UR14][R16.64], R41 ;  /* 0x0000002910006986 */ /* 0x000fe2000c10150e */
[----:B------:R-:W-:-:S04]  /*ba50*/  ISETP.GT.AND P6, PT, R10, 0x20, PT ;  /* 0x000000200a00780c */ /* 0x000fc80003fc4270 */
[----:B------:R-:W-:-:S13]  /*ba60*/  ISETP.GT.AND P6, PT, R0, 0xc8, P6 ;  /* 0x000000c80000780c */ /* 0x000fda00037c4270 */
[----:B------:R-:W-:Y:S01]  /*ba70*/  @P6 STG.E.U16 desc[UR14][R18.64], R42 ;  /* 0x0000002a12006986 */ /* 0x000fe2000c10150e */
[----:B------:R-:W-:-:S04]  /*ba80*/  ISETP.GT.AND P6, PT, R10, 0x21, PT ;  /* 0x000000210a00780c */ /* 0x000fc80003fc4270 */
[----:B------:R-:W-:-:S13]  /*ba90*/  ISETP.GT.AND P6, PT, R0, 0xc8, P6 ;  /* 0x000000c80000780c */ /* 0x000fda00037c4270 */
[----:B------:R0:W-:Y:S01]  /*baa0*/  @P6 STG.E.U16 desc[UR14][R6.64], R43 ;  /* 0x0000002b06006986 */ /* 0x0001e2000c10150e */
[----:B-1----:R-:W-:-:S05]  /*bab0*/  IADD3 R8, P6, R2, R99, RZ ;  /* 0x0000006302087210 */ /* 0x002fca0007fde0ff */
[----:B------:R-:W-:Y:S01]  /*bac0*/  IMAD.X R9, R3, 0x1, R13, P6 ;  /* 0x0000000103097824 */ /* 0x000fe200030e060d */
[C---:B------:R-:W-:Y:S02]  /*bad0*/  ISETP.GT.AND P6, PT, R0.reuse, 0xc0, P5 ;  /* 0x000000c00000780c */ /* 0x040fe40002fc4270 */
[----:B------:R-:W-:-:S11]  /*bae0*/  ISETP.GT.AND P5, PT, R0, 0xc8, P5 ;  /* 0x000000c80000780c */ /* 0x000fd60002fa4270 */
[----:B------:R1:W-:Y:S01]  /*baf0*/  @P6 STG.E.U16 desc[UR14][R8.64], R44 ;  /* 0x0000002c08006986 */ /* 0x0003e2000c10150e */
[----:B--2---:R-:W-:-:S05]  /*bb00*/  IADD3 R14, P6, R2, R101, RZ ;  /* 0x00000065020e7210 */ /* 0x004fca0007fde0ff */
[----:B------:R-:W-:Y:S01]  /*bb10*/  IMAD.X R15, R3, 0x1, R13, P6 ;  /* 0x00000001030f7824 */ /* 0x000fe200030e060d */
[C---:B------:R-:W-:Y:S02]  /*bb20*/  ISETP.GT.AND P6, PT, R0.reuse, 0xc0, P4 ;  /* 0x000000c00000780c */ /* 0x040fe400027c4270 */
[----:B------:R-:W-:-:S11]  /*bb30*/  ISETP.GT.AND P4, PT, R0, 0xc8, P4 ;  /* 0x000000c80000780c */ /* 0x000fd60002784270 */
[----:B------:R2:W-:Y:S01]  /*bb40*/  @P6 STG.E.U16 desc[UR14][R14.64], R45 ;  /* 0x0000002d0e006986 */ /* 0x0005e2000c10150e */
[----:B0-----:R-:W-:-:S05]  /*bb50*/  IADD3 R6, P6, R4, R99, RZ ;  /* 0x0000006304067210 */ /* 0x001fca0007fde0ff */
[----:B------:R-:W-:Y:S01]  /*bb60*/  IMAD.X R7, R5, 0x1, R13, P6 ;  /* 0x0000000105077824 */ /* 0x000fe200030e060d */
[----:B-1----:R-:W-:-:S04]  /*bb70*/  IADD3 R8, P6, R4, R101, RZ ;  /* 0x0000006504087210 */ /* 0x002fc80007fde0ff */
[----:B------:R0:W-:Y:S01]  /*bb80*/  @P5 STG.E.U16 desc[UR14][R6.64], R46 ;  /* 0x0000002e06005986 */ /* 0x0001e2000c10150e */
[----:B------:R-:W-:Y:S01]  /*bb90*/  ISETP.GT.AND P5, PT, R0, 0xc0, P3 ;  /* 0x000000c00000780c */ /* 0x000fe20001fa4270 */
[--C-:B------:R-:W-:Y:S01]  /*bba0*/  IMAD.X R9, R5, 0x1, R13.reuse, P6 ;  /* 0x0000000105097824 */ /* 0x100fe200030e060d */
[----:B--2---:R-:W-:Y:S02]  /*bbb0*/  IADD3 R14, P6, R2, R103, RZ ;  /* 0x00000067020e7210 */ /* 0x004fe40007fde0ff */
[C---:B------:R-:W-:Y:S02]  /*bbc0*/  ISETP.GT.AND P3, PT, R0.reuse, 0xc8, P3 ;  /* 0x000000c80000780c */ /* 0x040fe40001f64270 */
[----:B------:R1:W-:Y:S01]  /*bbd0*/  @P4 STG.E.U16 desc[UR14][R8.64], R47 ;  /* 0x0000002f08004986 */ /* 0x0003e2000c10150e */
[C---:B------:R-:W-:Y:S01]  /*bbe0*/  ISETP.GT.AND P4, PT, R0.reuse, 0xc0, P1 ;  /* 0x000000c00000780c */ /* 0x040fe20000f84270 */
[----:B------:R-:W-:Y:S01]  /*bbf0*/  IMAD.X R15, R3, 0x1, R13, P6 ;  /* 0x00000001030f7824 */ /* 0x000fe200030e060d */
[----:B------:R-:W-:-:S02]  /*bc00*/  ISETP.GT.AND P1, PT, R0, 0xc8, P1 ;  /* 0x000000c80000780c */ /* 0x000fc40000f24270 */
[-C--:B0-----:R-:W-:Y:S02]  /*bc10*/  IADD3 R6, P6, R2, R105.reuse, RZ ;  /* 0x0000006902067210 */ /* 0x081fe40007fde0ff */
[----:B------:R0:W-:Y:S03]  /*bc20*/  @P5 STG.E.U16 desc[UR14][R14.64], R48 ;  /* 0x000000300e005986 */ /* 0x0001e6000c10150e */
[--C-:B------:R-:W-:Y:S01]  /*bc30*/  IMAD.X R7, R3, 0x1, R13.reuse, P6 ;  /* 0x0000000103077824 */ /* 0x100fe200030e060d */
[C---:B------:R-:W-:Y:S02]  /*bc40*/  IADD3 R10, P6, R4.reuse, R105, RZ ;  /* 0x00000069040a7210 */ /* 0x040fe40007fde0ff */
[----:B-1----:R-:W-:Y:S02]  /*bc50*/  IADD3 R8, P5, R4, R103, RZ ;  /* 0x0000006704087210 */ /* 0x002fe40007fbe0ff */
[----:B------:R1:W-:Y:S01]  /*bc60*/  @P4 STG.E.U16 desc[UR14][R6.64], R49 ;  /* 0x0000003106004986 */ /* 0x0003e2000c10150e */
[C-C-:B------:R-:W-:Y:S01]  /*bc70*/  IMAD.X R11, R5.reuse, 0x1, R13.reuse, P6 ;  /* 0x00000001050b7824 */ /* 0x140fe200030e060d */
[C---:B------:R-:W-:Y:S01]  /*bc80*/  ISETP.GT.AND P4, PT, R0.reuse, 0xc0, P2 ;  /* 0x000000c00000780c */ /* 0x040fe20001784270 */
[----:B------:R-:W-:Y:S01]  /*bc90*/  IMAD.X R9, R5, 0x1, R13, P5 ;  /* 0x0000000105097824 */ /* 0x000fe200028e060d */
[----:B------:R-:W-:-:S02]  /*bca0*/  ISETP.GT.AND P5, PT, R0, 0xc0, P0 ;  /* 0x000000c00000780c */ /* 0x000fc400007a4270 */
[C---:B------:R-:W-:Y:S02]  /*bcb0*/  ISETP.GT.AND P2, PT, R0.reuse, 0xc8, P2 ;  /* 0x000000c80000780c */ /* 0x040fe40001744270 */
[----:B------:R2:W-:Y:S01]  /*bcc0*/  @P3 STG.E.U16 desc[UR14][R8.64], R50 ;  /* 0x0000003208003986 */ /* 0x0005e2000c10150e */
[----:B------:R-:W-:Y:S02]  /*bcd0*/  ISETP.GT.AND P0, PT, R0, 0xc8, P0 ;  /* 0x000000c80000780c */ /* 0x000fe40000704270 */
[-C--:B0-----:R-:W-:Y:S01]  /*bce0*/  IADD3 R14, P3, R4, R107.reuse, RZ ;  /* 0x0000006b040e7210 */ /* 0x081fe20007f7e0ff */
[----:B------:R2:W-:Y:S01]  /*bcf0*/  @P1 STG.E.U16 desc[UR14][R10.64], R51 ;  /* 0x000000330a001986 */ /* 0x0005e2000c10150e */
[C---:B-1----:R-:W-:Y:S02]  /*bd00*/  IADD3 R6, P6, R2.reuse, R107, RZ ;  /* 0x0000006b02067210 */ /* 0x042fe40007fde0ff */
[----:B------:R-:W-:Y:S01]  /*bd10*/  IADD3 R2, P1, R2, R109, RZ ;  /* 0x0000006d02027210 */ /* 0x000fe20007f3e0ff */
[----:B------:R-:W-:-:S02]  /*bd20*/  IMAD.X R15, R5, 0x1, R13, P3 ;  /* 0x00000001050f7824 */ /* 0x000fc400018e060d */
[C-C-:B------:R-:W-:Y:S01]  /*bd30*/  IMAD.X R7, R3.reuse, 0x1, R13.reuse, P6 ;  /* 0x0000000103077824 */ /* 0x140fe200030e060d */
[----:B------:R-:W-:Y:S01]  /*bd40*/  IADD3 R12, P6, R4, R109, RZ ;  /* 0x0000006d040c7210 */ /* 0x000fe20007fde0ff */
[----:B------:R-:W-:-:S03]  /*bd50*/  IMAD.X R3, R3, 0x1, R13, P1 ;  /* 0x0000000103037824 */ /* 0x000fc600008e060d */
[----:B------:R2:W-:Y:S04]  /*bd60*/  @P4 STG.E.U16 desc[UR14][R6.64], R52 ;  /* 0x0000003406004986 */ /* 0x0005e8000c10150e */
[----:B------:R2:W-:Y:S04]  /*bd70*/  @P5 STG.E.U16 desc[UR14][R2.64], R53 ;  /* 0x0000003502005986 */ /* 0x0005e8000c10150e */
[----:B------:R2:W-:Y:S01]  /*bd80*/  @P2 STG.E.U16 desc[UR14][R14.64], R54 ;  /* 0x000000360e002986 */ /* 0x0005e2000c10150e */
[----:B------:R-:W-:Y:S05]  /*bd90*/  @!P0 EXIT ;  /* 0x000000000000894d */ /* 0x000fea0003800000 */
[----:B------:R-:W-:Y:S01]  /*bda0*/  F2FP.BF16.F32.PACK_AB R55, RZ, R55 ;  /* 0x00000037ff37723e */ /* 0x000fe200000010ff */
[----:B------:R-:W-:-:S05]  /*bdb0*/  IMAD.X R13, R5, 0x1, R13, P6 ;  /* 0x00000001050d7824 */ /* 0x000fca00030e060d */
[----:B------:R-:W-:Y:S01]  /*bdc0*/  STG.E.U16 desc[UR14][R12.64], R55 ;  /* 0x000000370c007986 */ /* 0x000fe2000c10150e */
[----:B------:R-:W-:Y:S05]  /*bdd0*/  EXIT ;  /* 0x000000000000794d */ /* 0x000fea0003800000 */
.L_x_9:
[----:B------:R-:W-:-:S13]  /*bde0*/  ISETP.NE.AND P0, PT, R4, RZ, PT ;  /* 0x000000ff0400720c */ /* 0x000fda0003f05270 */
[----:B------:R-:W-:Y:S05]  /*bdf0*/  @P0 EXIT ;  /* 0x000000000000094d */ /* 0x000fea0003800000 */
[----:B------:R-:W-:-:S13]  /*be00*/  ELECT P0, URZ, PT ;  /* 0x00000000003f782f */ /* 0x000fda0003800000 */
[----:B------:R-:W-:Y:S05]  /*be10*/  @!P0 BRA `(.L_x_242) ;  /* 0x0000000400c08947 */ /* 0x000fea0003800000 */
[----:B------:R-:W-:Y:S02]  /*be20*/  ISETP.GE.AND P0, PT, R2, 0x1, PT ;  /* 0x000000010200780c */ /* 0x000fe40003f06270 */
[----:B------:R-:W-:-:S04]  /*be30*/  SHF.R.S32.HI R5, RZ, 0x1f, R6 ;  /* 0x0000001fff057819 */ /* 0x000fc80000011406 */
[----:B------:R-:W-:-:S07]  /*be40*/  LEA.HI R4, R5, R6, RZ, 0x7 ;  /* 0x0000000605047211 */ /* 0x000fce00078f38ff */
[----:B------:R-:W-:Y:S05]  /*be50*/  @!P0 BRA `(.L_x_242) ;  /* 0x0000000400b08947 */ /* 0x000fea0003800000 */
[----:B------:R-:W1:Y:S01]  /*be60*/  S2R R5, SR_CTAID.X ;  /* 0x0000000000057919 */ /* 0x000e620000002500 */
[----:B------:R-:W-:Y:S01]  /*be70*/  LOP3.LUT R7, R4, 0xffffff80, RZ, 0xc0, !PT ;  /* 0xffffff8004077812 */ /* 0x000fe200078ec0ff */
[----:B------:R-:W-:Y:S01]  /*be80*/  ULDC UR4, c[0x0][0x384] ;  /* 0x0000e10000047ab9 */ /* 0x000fe20000000800 */
[----:B------:R-:W-:Y:S01]  /*be90*/  LOP3.LUT P0, RZ, R6, 0x1f, RZ, 0xc0, !PT ;  /* 0x0000001f06ff7812 */ /* 0x000fe2000780c0ff */
[----:B0----5:R-:W0:Y:S01]  /*bea0*/  S2R R11, SR_CTAID.Y ;  /* 0x00000000000b7919 */ /* 0x021e220000002600 */
[----:B------:R-:W-:Y:S01]  /*beb0*/  IMAD R4, R8, R9, RZ ;  /* 0x0000000908047224 */ /* 0x000fe200078e02ff */
[----:B------:R-:W-:Y:S01]  /*bec0*/  ULDC UR5, c[0x0][0x388] ;  /* 0x0000e20000057ab9 */ /* 0x000fe20000000800 */
[----:B------:R-:W-:Y:S01]  /*bed0*/  IMAD.IADD R7, R6, 0x1, -R7 ;  /* 0x0000000106077824 */ /* 0x000fe200078e0a07 */
[----:B------:R-:W-:Y:S01]  /*bee0*/  LOP3.LUT R20, R0, 0x2, RZ, 0xfc, !PT ;  /* 0x0000000200147812 */ /* 0x000fe200078efcff */
[----:B------:R-:W-:Y:S01]  /*bef0*/  IMAD.MOV.U32 R6, RZ, RZ, RZ ;  /* 0x000000ffff067224 */ /* 0x000fe200078e00ff */
[----:B------:R-:W-:Y:S01]  /*bf00*/  CS2R R8, SRZ ;  /* 0x0000000000087805 */ /* 0x000fe2000001ff00 */
[----:B------:R-:W-:Y:S01]  /*bf10*/  IMAD.MOV.U32 R10, RZ, RZ, RZ ;  /* 0x000000ffff0a7224 */ /* 0x000fe200078e00ff */
[----:B------:R-:W-:Y:S01]  /*bf20*/  ISETP.NE.AND P1, PT, R7, RZ, PT ;  /* 0x000000ff0700720c */ /* 0x000fe20003f25270 */
[----:B------:R-:W-:Y:S01]  /*bf30*/  IMAD R4, R3, R4, 0x1 ;  /* 0x0000000103047424 */ /* 0x000fe200078e0204 */
[----:B------:R-:W-:Y:S01]  /*bf40*/  ISETP.NE.OR P0, PT, R7, RZ, !P0 ;  /* 0x000000ff0700720c */ /* 0x000fe20004705670 */
[----:B------:R-:W-:-:S02]  /*bf50*/  IMAD.MOV.U32 R7, RZ, RZ, 0x1 ;  /* 0x00000001ff077424 */ /* 0x000fc400078e00ff */
[----:B-1----:R-:W-:-:S04]  /*bf60*/  IMAD.SHL.U32 R18, R5, 0x100, RZ ;  /* 0x0000010005127824 */ /* 0x002fc800078e00ff */
[----:B------:R-:W-:-:S04]  /*bf70*/  IMAD.HI.U32 R5, R18, UR4, RZ ;  /* 0x0000000412057c27 */ /* 0x000fc8000f8e00ff */
[----:B0-----:R-:W-:Y:S01]  /*bf80*/  IMAD.SHL.U32 R19, R11, 0x40, RZ ;  /* 0x000000400b137824 */ /* 0x001fe200078e00ff */
[----:B------:R-:W-:-:S07]  /*bf90*/  SHF.R.U32.HI R5, RZ, UR5, R5 ;  /* 0x00000005ff057c19 */ /* 0x000fce0008011605 */
.L_x_246:
[----:B------:R-:W0:Y:S01]  /*bfa0*/  S2R R12, SR_CgaCtaId ;  /* 0x00000000000c7919 */ /* 0x000e220000008800 */
[----:B------:R-:W-:-:S04]  /*bfb0*/  MOV R11, 0x400 ;  /* 0x00000400000b7802 */ /* 0x000fc80000000f00 */
[----:B0-----:R-:W-:Y:S02]  /*bfc0*/  LEA R21, R12, R11, 0x18 ;  /* 0x0000000b0c157211 */ /* 0x001fe400078ec0ff */
[----:B------:R-:W-:-:S03]  /*bfd0*/  SHF.L.U32 R11, R7, 0x1f, RZ ;  /* 0x0000001f070b7819 */ /* 0x000fc600000006ff */
[----:B------:R-:W-:-:S07]  /*bfe0*/  IMAD R12, R6, 0x8, R21 ;  /* 0x00000008060c7824 */ /* 0x000fce00078e0215 */
.L_x_243:
[----:B0-----:R0:W1:Y:S02]  /*bff0*/  SYNCS.PHASECHK.TRANS64.TRYWAIT P2, [R12+URZ+0x32028], R11 ;  /* 0x0320280b0c0075a7 */ /* 0x001064000804017f */
[----:B-1----:R-:W-:Y:S05]  /*c000*/  @!P2 NANOSLEEP.SYNCS 0x989680 ;  /* 0x009896800000a95d */ /* 0x002fea0003900000 */
[----:B------:R-:W1:Y:S02]  /*c010*/  @!P2 SYNCS.PHASECHK.TRANS64 P2, [R12+URZ+0x32028], R11 ;  /* 0x0320280b0c00a5a7 */ /* 0x000e64000804007f */
[----:B-1----:R-:W-:Y:S05]  /*c020*/  @!P2 BRA `(.L_x_243) ;  /* 0xfffffffc00f0a947 */ /* 0x002fea000383ffff */
[----:B0-----:R-:W0:Y:S02]  /*c030*/  @!P1 LDC R11, c[0x0][0x500] ;  /* 0x00014000ff0b9b82 */ /* 0x001e240000000800 */
[----:B0-----:R0:W-:Y:S02]  /*c040*/  @!P1 SYNCS.ARRIVE.TRANS64 RZ, [R12+URZ+0x32000], R11 ;  /* 0x0320000b0cff99a7 */ /* 0x0011e4000800003f */
[----:B0-----:R-:W-:-:S04]  /*c050*/  PRMT R11, R20, 0x9910, RZ ;  /* 0x00009910140b7816 */ /* 0x001fc800000000ff */
[----:B------:R-:W-:-:S13]  /*c060*/  ISETP.NE.AND P2, PT, R11, 0x2, PT ;  /* 0x000000020b00780c */ /* 0x000fda0003f45270 */
[----:B------:R-:W-:Y:S05]  /*c070*/  @P2 BRA `(.L_x_244) ;  /* 0x0000000000042947 */ /* 0x000fea0003800000 */
[----:B------:R-:W-:Y:S01]  /*c080*/  BPT.TRAP 0x1 ;  /* 0x000000040000795c */ /* 0x000fe20000300000 */
.L_x_244:
[----:B------:R-:W-:Y:S05]  /*c090*/  @P0 BRA `(.L_x_245) ;  /* 0x0000000000040947 */ /* 0x000fea0003800000 */
[----:B------:R-:W-:Y:S01]  /*c0a0*/  BPT.TRAP 0x1 ;  /* 0x000000040000795c */ /* 0x000fe20000300000 */
.L_x_245:
[----:B------:R-:W0:Y:S01]  /*c0b0*/  LDC R13, c[0x0][0x380] ;  /* 0x0000e000ff0d7b82 */ /* 0x000e220000000800 */
[----:B------:R-:W-:Y:S01]  /*c0c0*/  R2UR UR4, R5 ;  /* 0x00000000050472ca */ /* 0x000fe200000e0000 */
[----:B------:R-:W-:Y:S01]  /*c0d0*/  ULDC UR20, c[0x0][0x38c] ;  /* 0x0000e30000147ab9 */ /* 0x000fe20000000800 */
[----:B------:R-:W-:Y:S01]  /*c0e0*/  R2UR UR5, R18 ;  /* 0x00000000120572ca */ /* 0x000fe200000e0000 */
[----:B------:R-:W-:Y:S01]  /*c0f0*/  UISETP.NE.AND UP0, UPT, UR20, 0x1, UPT ;  /* 0x000000011400788c */ /* 0x000fe2000bf05270 */
[----:B------:R-:W-:Y:S01]  /*c100*/  R2UR UR17, R12 ;  /* 0x000000000c1172ca */ /* 0x000fe200000e0000 */
[C---:B------:R-:W-:Y:S01]  /*c110*/  VIADD R12, R10.reuse, 0x1 ;  /* 0x000000010a0c7836 */ /* 0x040fe20000000000 */
[----:B------:R-:W-:Y:S01]  /*c120*/  R2UR UR18, R10 ;  /* 0x000000000a1272ca */ /* 0x000fe200000e0000 */
[----:B---34-:R-:W1:Y:S01]  /*c130*/  LDC.64 R14, c[0x0][0x3b8] ;  /* 0x0000ee00ff0e7b82 */ /* 0x018e620000000a00 */
[----:B------:R-:W-:Y:S01]  /*c140*/  R2UR UR9, R21 ;  /* 0x00000000150972ca */ /* 0x000fe200000e0000 */
[----:B------:R-:W-:Y:S01]  /*c150*/  VIADD R4, R4, 0xffffffff ;  /* 0xffffffff04047836 */ /* 0x000fe20000000000 */
[----:B------:R-:W-:Y:S01]  /*c160*/  R2UR UR16, R6 ;  /* 0x00000000061072ca */ /* 0x000fe200000e0000 */
[----:B------:R-:W-:Y:S01]  /*c170*/  ULDC.64 UR24, c[0x0][0x198] ;  /* 0x0000660000187ab9 */ /* 0x000fe20000000a00 */
[----:B------:R-:W-:Y:S01]  /*c180*/  R2UR UR12, R9 ;  /* 0x00000000090c72ca */ /* 0x000fe200000e0000 */
[----:B------:R-:W-:Y:S01]  /*c190*/  ULDC.64 UR14, c[0x0][0x3b0] ;  /* 0x0000ec00000e7ab9 */ /* 0x000fe20000000a00 */
[----:B------:R-:W-:Y:S01]  /*c1a0*/  @UP0 ULDC.64 UR10, c[0x0][0x390] ;  /* 0x0000e400000a0ab9 */ /* 0x000fe20000000a00 */
[----:B------:R-:W1:Y:S01]  /*c1b0*/  LDC.64 R16, c[0x0][0x3d8] ;  /* 0x0000f600ff107b82 */ /* 0x000e620000000a00 */
[----:B------:R-:W-:Y:S01]  /*c1c0*/  R2UR UR13, R8 ;  /* 0x00000000080d72ca */ /* 0x000fe200000e0000 */
[----:B------:R-:W-:Y:S01]  /*c1d0*/  ULDC.64 UR22, c[0x0][0x3d0] ;  /* 0x0000f40000167ab9 */ /* 0x000fe20000000a00 */
[----:B------:R-:W-:Y:S01]  /*c1e0*/  ISETP.GT.AND P5, PT, R4, 0x1, PT ;  /* 0x000000010400780c */ /* 0x000fe20003fa4270 */
[----:B------:R-:W-:-:S02]  /*c1f0*/  USHF.L.U32 UR18, UR18, 0x6, URZ ;  /* 0x0000000612127899 */ /* 0x000fc4000800063f */
[----:B------:R-:W-:Y:S01]  /*c200*/  UIADD3 UR17, UR17, 0x32000, URZ ;  /* 0x0003200011117890 */ /* 0x000fe2000fffe03f */
[----:B0-----:R-:W-:Y:S01]  /*c210*/  ISETP.NE.AND P2, PT, R13, 0x1, PT ;  /* 0x000000010d00780c */ /* 0x001fe20003f45270 */
[----:B------:R-:W-:Y:S01]  /*c220*/  ULEA UR16, UR16, UR9, 0xf ;  /* 0x0000000910107291 */ /* 0x000fe2000f8e783f */
[----:B------:R-:W-:Y:S01]  /*c230*/  UMOV UR26, 0x0 ;  /* 0x00000000001a7882 */ /* 0x000fe20000000000 */
[----:B------:R-:W-:-:S03]  /*c240*/  UMOV UR27, 0x10000000 ;  /* 0x10000000001b7882 */ /* 0x000fc60000000000 */
[----:B------:R-:W-:-:S07]  /*c250*/  UMOV UR9, UR17 ;  /* 0x0000001100097c82 */ /* 0x000fce0008000000 */
[----:B------:R-:W-:Y:S01]  /*c260*/  @P2 IMAD.U32 R11, RZ, RZ, UR4 ;  /* 0x00000004ff0b2e24 */ /* 0x000fe2000f8e00ff */
[----:B------:R-:W-:Y:S01]  /*c270*/  UIADD3 UR4, UP1, UR24, 0xf0, URZ ;  /* 0x000000f018047890 */ /* 0x000fe2000ff3e03f */
[----:B-1----:R-:W-:Y:S01]  /*c280*/  IMAD R10, R8, R15, R17 ;  /* 0x0000000f080a7224 */ /* 0x002fe200078e0211 */
[----:B------:R-:W-:Y:S02]  /*c290*/  UIADD3 UR24, UP2, UR24, 0x1f0, URZ ;  /* 0x000001f018187890 */ /* 0x000fe4000ff5e03f */
[----:B------:R-:W-:Y:S01]  /*c2a0*/  @P2 R2UR UR5, R11 ;  /* 0x000000000b0522ca */ /* 0x000fe200000e0000 */
[----:B------:R-:W-:Y:S01]  /*c2b0*/  IMAD R11, R6, 0x2000, R21 ;  /* 0x00002000060b7824 */ /* 0x000fe200078e0215 */
[----:B------:R-:W-:Y:S01]  /*c2c0*/  ISETP.NE.AND P2, PT, R12, R3, PT ;  /* 0x000000030c00720c */ /* 0x000fe20003f45270 */
[----:B------:R-:W-:-:S03]  /*c2d0*/  VIADD R6, R6, 0x1 ;  /* 0x0000000106067836 */ /* 0x000fc60000000000 */
[----:B------:R-:W-:Y:S01]  /*c2e0*/  R2UR UR8, R11 ;  /* 0x000000000b0872ca */ /* 0x000fe200000e0000 */
[----:B------:R-:W-:Y:S01]  /*c2f0*/  IMAD R11, R9, R14, R16 ;  /* 0x0000000e090b7224 */ /* 0x000fe200078e0210 */
[C---:B------:R-:W-:Y:S01]  /*c300*/  ISETP.NE.AND P4, PT, R6.reuse, 0x5, PT ;  /* 0x000000050600780c */ /* 0x040fe20003f85270 */
[----:B------:R-:W0:Y:S03]  /*c310*/  LDC R14, c[0x0][0x3c8] ;  /* 0x0000f200ff0e7b82 */ /* 0x000e260000000800 */
[----:B------:R-:W-:Y:S01]  /*c320*/  PRMT R10, R11, 0x40, R10 ;  /* 0x000000400b0a7816 */ /* 0x000fe2000000000a */
[----:B------:R-:W-:Y:S01]  /*c330*/  UIADD3 UR6, -UR5, URZ, URZ ;  /* 0x0000003f05067290 */ /* 0x000fe2000fffe13f */
[----:B------:R-:W-:Y:S01]  /*c340*/  VIADD R11, R9, 0x1 ;  /* 0x00000001090b7836 */ /* 0x000fe20000000000 */
[----:B------:R-:W-:Y:S01]  /*c350*/  UMOV UR21, UR5 ;  /* 0x0000000500157c82 */ /* 0x000fe20008000000 */
[----:B------:R-:W-:Y:S01]  /*c360*/  @P2 IMAD.MOV R11, RZ, RZ, R9 ;  /* 0x000000ffff0b2224 */ /* 0x000fe200078e0209 */
[----:B------:R-:W-:-:S02]  /*c370*/  SEL R6, R6, RZ, P4 ;  /* 0x000000ff06067207 */ /* 0x000fc40002000000 */
[----:B------:R-:W-:Y:S01]  /*c380*/  IMAD R13, R13, UR6, R18 ;  /* 0x000000060d0d7c24 */ /* 0x000fe2000f8e0212 */
[----:B------:R-:W-:Y:S01]  /*c390*/  UIMAD.WIDE.U32 UR6, UR5, UR10, URZ ;  /* 0x0000000a050672a5 */ /* 0x000fe2000f8e003f */
[----:B------:R-:W-:Y:S01]  /*c3a0*/  R2UR UR10, R19 ;  /* 0x00000000130a72ca */ /* 0x000fe200000e0000 */
[----:B------:R-:W-:Y:S02]  /*c3b0*/  UIADD3 UR8, UR8, 0x28000, URZ ;  /* 0x0002800008087890 */ /* 0x000fe4000fffe03f */
[----:B------:R-:W-:Y:S01]  /*c3c0*/  @UP0 USHF.R.U32.HI UR21, URZ, UR11, UR7 ;  /* 0x0000000b3f150299 */ /* 0x000fe20008011607 */
[----:B------:R-:W-:Y:S01]  /*c3d0*/  R2UR UR19, R13 ;  /* 0x000000000d1372ca */ /* 0x000fe200000e0000 */
[----:B------:R-:W-:Y:S01]  /*c3e0*/  VIADD R13, R8, 0x1 ;  /* 0x00000001080d7836 */ /* 0x000fe20000000000 */
[----:B------:R-:W-:Y:S01]  /*c3f0*/  R2UR UR7, R10 ;  /* 0x000000000a0772ca */ /* 0x000fe200000e0000 */
[----:B------:R-:W-:Y:S01]  /*c400*/  UIADD3 UR6, -UR21, URZ, URZ ;  /* 0x0000003f15067290 */ /* 0x000fe2000fffe13f */
[----:B------:R-:W-:Y:S01]  /*c410*/  SEL R10, RZ, 0x1, P4 ;  /* 0x00000001ff0a7807 */ /* 0x000fe20002000000 */
[----:B------:R-:W-:-:S02]  /*c420*/  UMOV UR11, UR18 ;  /* 0x00000012000b7c82 */ /* 0x000fc40008000000 */
[----:B------:R-:W-:Y:S01]  /*c430*/  UIMAD UR20, UR20, UR6, UR5 ;  /* 0x00000006141472a4 */ /* 0x000fe2000f8e0205 */
[----:B0-----:R-:W-:Y:S01]  /*c440*/  ISETP.NE.AND P3, PT, R11, R14, PT ;  /* 0x0000000e0b00720c */ /* 0x001fe20003f65270 */
[----:B------:R-:W-:Y:S01]  /*c450*/  UIADD3.X UR5, URZ, UR25, URZ, UP1, !UPT ;  /* 0x000000193f057290 */ /* 0x000fe20008ffe43f */
[----:B------:R-:W-:Y:S01]  /*c460*/  LOP3.LUT R7, R7, R10, RZ, 0x3c, !PT ;  /* 0x0000000a07077212 */ /* 0x000fe200078e3cff */
[----:B------:R-:W-:Y:S01]  /*c470*/  UIMAD UR20, UR20, UR15, UR23 ;  /* 0x0000000f141472a4 */ /* 0x000fe2000f8e0217 */
[----:B------:R-:W-:Y:S01]  /*c480*/  SEL R10, R12, RZ, P2 ;  /* 0x000000ff0c0a7207 */ /* 0x000fe20001000000 */
[----:B------:R-:W-:Y:S01]  /*c490*/  UIMAD UR19, UR19, UR14, UR22 ;  /* 0x0000000e131372a4 */ /* 0x000fe2000f8e0216 */
[----:B------:R-:W-:Y:S01]  /*c4a0*/  SEL R9, R11, RZ, P3 ;  /* 0x000000ff0b097207 */ /* 0x000fe20001800000 */
[----:B------:R-:W-:Y:S02]  /*c4b0*/  UPRMT UR6, UR7, 0x5410, URZ ;  /* 0x0000541007067896 */ /* 0x000fe4000800003f */
[----:B------:R-:W-:-:S04]  /*c4c0*/  UIADD3.X UR25, URZ, UR25, URZ, UP2, !UPT ;  /* 0x000000193f197290 */ /* 0x000fc800097fe43f */
[----:B------:R-:W-:-:S03]  /*c4d0*/  @P3 IMAD.MOV R13, RZ, RZ, R8 ;  /* 0x000000ffff0d3224 */ /* 0x000fc600078e0208 */
[----:B------:R1:W-:Y:S01]  /*c4e0*/  UTMALDG.4D.IM2COL [UR16], [UR4], UR6 ;  /* 0x00000010040073b4 */ /* 0x0003e20008058006 */
[----:B------:R-:W-:Y:S01]  /*c4f0*/  IMAD.MOV.U32 R8, RZ, RZ, R13 ;  /* 0x000000ffff087224 */ /* 0x000fe200078e000d */
[----:B------:R1:W-:Y:S02]  /*c500*/  UTMALDG.4D [UR8], [UR24], desc[UR26] ;  /* 0x00001a08180075b4 */ /* 0x0003e40008019000 */
[----:B-1----:R-:W-:Y:S05]  /*c510*/  @P5 BRA `(.L_x_246) ;  /* 0xfffffff800a05947 */ /* 0x002fea000383ffff */
.L_x_242:
[----:B------:R-:W-:Y:S01]  /*c520*/  ISETP.GE.U32.AND P2, PT, R2, 0x5, PT ;  /* 0x000000050200780c */ /* 0x000fe20003f46070 */
[----:B------:R-:W-:Y:S05]  /*c530*/  WARPSYNC.ALL ;  /* 0x0000000000007948 */ /* 0x000fea0003800000 */
[----:B------:R-:W-:-:S07]  /*c540*/  ELECT P1, URZ, PT ;  /* 0x00000000003f782f */ /* 0x000fce0003820000 */
[----:B------:R-:W-:-:S05]  /*c550*/  @P2 IMAD.WIDE.U32 R4, R2, -0x33333333, RZ ;  /* 0xcccccccd02042825 */ /* 0x000fca00078e00ff */
[----:B------:R-:W-:-:S04]  /*c560*/  @P2 SHF.R.U32.HI R3, RZ, 0x2, R5 ;  /* 0x00000002ff032819 */ /* 0x000fc80000011605 */
[----:B------:R-:W-:-:S04]  /*c570*/  @P2 LOP3.LUT R3, R3, 0x1, RZ, 0xc0, !PT ;  /* 0x0000000103032812 */ /* 0x000fc800078ec0ff */
[----:B------:R-:W-:Y:S01]  /*c580*/  @P2 ISETP.NE.U32.AND P0, PT, R3, 0x1, PT ;  /* 0x000000010300280c */ /* 0x000fe20003f05070 */
[----:B------:R-:W-:-:S12]  /*c590*/  @!P1 EXIT ;  /* 0x000000000000994d */ /* 0x000fd80003800000 */
[----:B------:R-:W-:Y:S02]  /*c5a0*/  LOP3.LUT R0, R0, 0x2, RZ, 0xfc, !PT ;  /* 0x0000000200007812 */ /* 0x000fe400078efcff */
[----:B------:R-:W-:Y:S02]  /*c5b0*/  @P2 ISETP.NE.U32.AND.EX P0, PT, RZ, RZ, PT, P0 ;  /* 0x000000ffff00220c */ /* 0x000fe40003f05100 */
[----:B------:R-:W-:Y:S01]  /*c5c0*/  ISETP.NE.AND P1, PT, R0, 0x3, PT ;  /* 0x000000030000780c */ /* 0x000fe20003f25270 */
[----:B------:R-:W-:Y:S01]  /*c5d0*/  IMAD.MOV.U32 R0, RZ, RZ, 0x1 ;  /* 0x00000001ff007424 */ /* 0x000fe200078e00ff */
[----:B------:R-:W-:-:S11]  /*c5e0*/  @P2 SEL R0, RZ, 0x1, !P0 ;  /* 0x00000001ff002807 */ /* 0x000fd60004000000 */
[----:B------:R-:W-:Y:S05]  /*c5f0*/  @!P1 BRA `(.L_x_247) ;  /* 0x0000000000049947 */ /* 0x000fea0003800000 */
[----:B------:R-:W-:Y:S01]  /*c600*/  BPT.TRAP 0x1 ;  /* 0x000000040000795c */ /* 0x000fe20000300000 */
.L_x_247:
[----:B------:R-:W1:Y:S01]  /*c610*/  S2R R6, SR_CgaCtaId ;  /* 0x0000000000067919 */ /* 0x000e620000008800 */
[----:B------:R-:W-:Y:S01]  /*c620*/  IMAD.WIDE.U32 R4, R2, -0x33333333, RZ ;  /* 0xcccccccd02047825 */ /* 0x000fe200078e00ff */
[----:B------:R-:W-:-:S04]  /*c630*/  MOV R3, 0x400 ;  /* 0x0000040000037802 */ /* 0x000fc80000000f00 */
[----:B------:R-:W-:-:S05]  /*c640*/  SHF.R.U32.HI R5, RZ, 0x2, R5 ;  /* 0x00000002ff057819 */ /* 0x000fca0000011605 */
[----:B------:R-:W-:Y:S01]  /*c650*/  IMAD R2, R5, -0x5, R2 ;  /* 0xfffffffb05027824 */ /* 0x000fe200078e0202 */
[----:B------:R-:W-:Y:S02]  /*c660*/  SHF.L.U32 R5, R0, 0x1f, RZ ;  /* 0x0000001f00057819 */ /* 0x000fe400000006ff */
[----:B-1----:R-:W-:-:S05]  /*c670*/  LEA R3, R6, R3, 0x18 ;  /* 0x0000000306037211 */ /* 0x002fca00078ec0ff */
[----:B------:R-:W-:-:S04]  /*c680*/  VIADD R3, R3, 0x32028 ;  /* 0x0003202803037836 */ /* 0x000fc80000000000 */
[----:B------:R-:W-:-:S07]  /*c690*/  IMAD R4, R2, 0x8, R3 ;  /* 0x0000000802047824 */ /* 0x000fce00078e0203 */
.L_x_248:
[----:B-1----:R1:W2:Y:S02]  /*c6a0*/  SYNCS.PHASECHK.TRANS64.TRYWAIT P0, [R4+URZ], R5 ;  /* 0x00000005040075a7 */ /* 0x0022a4000800017f */
[----:B--2---:R-:W-:Y:S05]  /*c6b0*/  @!P0 NANOSLEEP.SYNCS 0x989680 ;  /* 0x009896800000895d */ /* 0x004fea0003900000 */
[----:B------:R-:W2:Y:S02]  /*c6c0*/  @!P0 SYNCS.PHASECHK.TRANS64 P0, [R4+URZ], R5 ;  /* 0x00000005040085a7 */ /* 0x000ea4000800007f */
[----:B--2---:R-:W-:Y:S05]  /*c6d0*/  @!P0 BRA `(.L_x_248) ;  /* 0xfffffffc00f08947 */ /* 0x004fea000383ffff */
[----:B------:R-:W-:-:S05]  /*c6e0*/  VIADD R2, R2, 0x1 ;  /* 0x0000000102027836 */ /* 0x000fca0000000000 */
[----:B------:R-:W-:-:S04]  /*c6f0*/  ISETP.NE.AND P0, PT, R2, 0x5, PT ;  /* 0x000000050200780c */ /* 0x000fc80003f05270 */
[----:B-1----:R-:W-:Y:S02]  /*c700*/  SEL R5, RZ, 0x1, P0 ;  /* 0x00000001ff057807 */ /* 0x002fe40000000000 */
[----:B------:R-:W-:Y:S02]  /*c710*/  SEL R2, R2, RZ, P0 ;  /* 0x000000ff02027207 */ /* 0x000fe40000000000 */
[----:B------:R-:W-:-:S03]  /*c720*/  LOP3.LUT R7, R0, R5, RZ, 0x3c, !PT ;  /* 0x0000000500077212 */ /* 0x000fc600078e3cff */
[----:B------:R-:W-:Y:S01]  /*c730*/  IMAD R0, R2, 0x8, R3 ;  /* 0x0000000802007824 */ /* 0x000fe200078e0203 */
[----:B------:R-:W-:-:S07]  /*c740*/  SHF.L.U32 R5, R7, 0x1f, RZ ;  /* 0x0000001f07057819 */ /* 0x000fce00000006ff */
.L_x_249:
        /* <DEDUP_REMOVED lines=11> */
.L_x_250:
        /* <DEDUP_REMOVED lines=11> */
.L_x_251:
        /* <DEDUP_REMOVED lines=11> */
.L_x_252:
[----:B-1----:R1:W2:Y:S02]  /*c960*/  SYNCS.PHASECHK.TRANS64.TRYWAIT P0, [R2+URZ], R3 ;  /* 0x00000003020075a7 */ /* 0x0022a4000800017f */
[----:B--2---:R-:W-:Y:S05]  /*c970*/  @!P0 NANOSLEEP.SYNCS 0x989680 ;  /* 0x009896800000895d */ /* 0x004fea0003900000 */
[----:B------:R-:W2:Y:S02]  /*c980*/  @!P0 SYNCS.PHASECHK.TRANS64 P0, [R2+URZ], R3 ;  /* 0x00000003020085a7 */ /* 0x000ea4000800007f */
[----:B--2---:R-:W-:Y:S05]  /*c990*/  @P0 EXIT ;  /* 0x000000000000094d */ /* 0x004fea0003800000 */
[----:B------:R-:W-:Y:S05]  /*c9a0*/  BRA `(.L_x_252) ;  /* 0xfffffffc00ec7947 */ /* 0x000fea000383ffff */
.L_x_253:
[----:B------:R-:W-:-:S00]  /*c9b0*/  BRA `(.L_x_253) ;  /* 0xfffffffc00fc7947 */ /* 0x000fc0000383ffff */
[----:B------:R-:W-:-:S00]  /*c9c0*/  NOP ;  /* 0x0000000000007918 */ /* 0x000fc00000000000 */
        /* <DEDUP_REMOVED lines=11> */
.L_x_254:


//--------------------- .nv.shared._ZN7cutlass13device_kernelINS_4conv6kernel13ConvUniversalINS1_16ConvProblemShapeILNS1_8OperatorE1ELi2EEENS1_10collective14CollectiveConvINS1_46MainloopSm90TmaGmmaWarpSpecializedImplicitGemmILS5_1ELi5ELi2EN4cute5tupleIJNSA_1CILi1EEESD_SD_EEENS1_36KernelImplicitTmaWarpSpecializedSm90ELi1EEENSB_IJNSC_ILi256EEENSC_ILi64EEENSB_IJSI_EEEEEENS_10bfloat16_tESL_NSA_8TiledMMAINSA_8MMA_AtomIJNSA_4SM904GMMA27MMA_64x64x16_F32BF16BF16_SSILNSP_5MajorE0ELSR_1ELNSP_7ScaleInE1ELSS_1EEEEEENSA_6LayoutISE_NSB_IJNSC_ILi0EEESW_SW_EEEEENSB_IJNSA_10UnderscoreESZ_SZ_EEEEENS7_6detail26Sm90ImplicitGemmTileTraitsINSA_20SM90_TMA_LOAD_IM2COLENSA_14ComposedLayoutINSA_7SwizzleILi3ELi4ELi3EEENSA_18smem_ptr_flag_bitsILi16EEENSV_INSB_IJNSB_IJNSC_ILi8EEENSC_ILi32EEEEEENSB_IJSI_SD_EEENSB_IJSD_NSC_ILi5EEEEEEEEENSB_IJNSB_IJSI_NSC_ILi512EEEEEENSB_IJSD_SW_EEENSB_IJSW_NSC_ILi16384EEEEEEEEEEEEEvEENS13_INSA_13SM90_TMA_LOADENS15_IS17_S19_NSV_INSB_IJS1D_NSB_IJS1A_S1A_EEES1F_EEENSB_IJS1J_S1I_NSB_IJSW_NSC_ILi4096EEEEEEEEEEEEEvEEEENS_8epilogue10collective6detail29Sm90TmaWarpSpecializedAdapterINS21_15DefaultEpilogueISL_NSB_IJNSB_IJlllEEESD_SW_EEES26_NS20_6thread17LinearCombinationISL_Li1EffLNS27_9ScaleType4KindE0ELNS_15FloatRoundStyleE2ESL_EENS_4gemm15EpilogueDefaultEEEEEvvEEEEvNT_6ParamsE --------------------------
	.section	.nv.shared._ZN7cutlass13device_kernelINS_4conv6kernel13ConvUniversalINS1_16ConvProblemShapeILNS1_8OperatorE1ELi2EEENS1_10collective14CollectiveConvINS1_46MainloopSm90TmaGmmaWarpSpecializedImplicitGemmILS5_1ELi5ELi2EN4cute5tupleIJNSA_1CILi1EEESD_SD_EEENS1_36KernelImplicitTmaWarpSpecializedSm90ELi1EEENSB_IJNSC_ILi256EEENSC_ILi64EEENSB_IJSI_EEEEEENS_10bfloat16_tESL_NSA_8TiledMMAINSA_8MMA_AtomIJNSA_4SM904GMMA27MMA_64x64x16_F32BF16BF16_SSILNSP_5MajorE0ELSR_1ELNSP_7ScaleInE1ELSS_1EEEEEENSA_6LayoutISE_NSB_IJNSC_ILi0EEESW_SW_EEEEENSB_IJNSA_10UnderscoreESZ_SZ_EEEEENS7_6detail26Sm90ImplicitGemmTileTraitsINSA_20SM90_TMA_LOAD_IM2COLENSA_14ComposedLayoutINSA_7SwizzleILi3ELi4ELi3EEENSA_18smem_ptr_flag_bitsILi16EEENSV_INSB_IJNSB_IJNSC_ILi8EEENSC_ILi32EEEEEENSB_IJSI_SD_EEENSB_IJSD_NSC_ILi5EEEEEEEEENSB_IJNSB_IJSI_NSC_ILi512EEEEEENSB_IJSD_SW_EEENSB_IJSW_NSC_ILi16384EEEEEEEEEEEEEvEENS13_INSA_13SM90_TMA_LOADENS15_IS17_S19_NSV_INSB_IJS1D_NSB_IJS1A_S1A_EEES1F_EEENSB_IJS1J_S1I_NSB_IJSW_NSC_ILi4096EEEEEEEEEEEEEvEEEENS_8epilogue10collective6detail29Sm90TmaWarpSpecializedAdapterINS21_15DefaultEpilogueISL_NSB_IJNSB_IJlllEEESD_SW_EEES26_NS20_6thread17LinearCombinationISL_Li1EffLNS27_9ScaleType4KindE0ELNS_15FloatRoundStyleE2ESL_EENS_4gemm15EpilogueDefaultEEEEEvvEEEEvNT_6ParamsE,"aw",@nobits
	.sectionflags	@""
	.align	16
	.zero		1024


//--------------------- .nv.shared.reserved.0     --------------------------
	.section	.nv.shared.reserved.0,"aw",@nobits
	.weak		__nv_reservedSMEM_offset_0_alias
	.size		__nv_reservedSMEM_offset_0_alias, 0, 0
	.other		__nv_reservedSMEM_offset_0_alias,@"STO_CUDA_RESERVED_SHARED STV_DEFAULT"
__nv_reservedSMEM_offset_0_alias:
	.zero		0


//--------------------- .nv.global                --------------------------
	.section	.nv.global,"aw",@nobits
.nv.global:
	.type		_ZN39_INTERNAL_3f77e849_4_k_cu_b292e961_30184cute1_E,@object
	.size		_ZN39_INTERNAL_3f77e849_4_k_cu_b292e961_30184cute1_E,(_ZN39_INTERNAL_3f77e849_4_k_cu_b292e961_30184cuda3std3__45__cpo6cbeginE - _ZN39_INTERNAL_3f77e849_4_k_cu_b292e961_30184cute1_E)
_ZN39_INTERNAL_3f77e849_4_k_cu_b292e961_30184cute1_E:
	.zero		1
	.type		_ZN39_INTERNAL_3f77e849_4_k_cu_b292e961_30184cuda3std3__45__cpo6cbeginE,@object
	.size		_ZN39_INTERNAL_3f77e849_4_k_cu_b292e961_30184cuda3std3__45__cpo6cbeginE,(_ZN39_INTERNAL_3f77e849_4_k_cu_b292e961_30184cuda3std3__48in_placeE - _ZN39_INTERNAL_3f77e849_4_k_cu_b292e961_30184cuda3std3__45__cpo6cbeginE)
_ZN39_INTERNAL_3f77e849_4_k_cu_b292e961_30184cuda3std3__45__cpo6cbeginE:
	.zero		1
	.type		_ZN39_INTERNAL_3f77e849_4_k_cu_b292e961_30184cuda3std3__48in_placeE,@object
	.size		_ZN39_INTERNAL_3f77e849_4_k_cu_b292e961_30184cuda3std3__48in_placeE,(_ZN39_INTERNAL_3f77e849_4_k_cu_b292e961_30184cuda3std6ranges3__45__cpo9iter_moveE - _ZN39_INTERNAL_3f77e849_4_k_cu_b292e961_30184cuda3std3__48in_placeE)
_ZN39_INTERNAL_3f77e849_4_k_cu_b292e961_30184cuda3std3__48in_placeE:
	.zero		1
	.type		_ZN39_INTERNAL_3f77e849_4_k_cu_b292e961_30184cuda3std6ranges3__45__cpo9iter_moveE,@object
	.size		_ZN39_INTERNAL_3f77e849_4_k_cu_b292e961_30184cuda3std6ranges3__45__cpo9iter_moveE,(_ZN39_INTERNAL_3f77e849_4_k_cu_b292e961_30184cuda3std3__45__cpo5beginE - _ZN39_INTERNAL_3f77e849_4_k_cu_b292e961_30184cuda3std6ranges3__45__cpo9iter_moveE)
_ZN39_INTERNAL_3f77e849_4_k_cu_b292e961_30184cuda3std6ranges3__45__cpo9iter_moveE:
	.zero		1
	.type		_ZN39_INTERNAL_3f77e849_4_k_cu_b292e961_30184cuda3std3__45__cpo5beginE,@object
	.size		_ZN39_INTERNAL_3f77e849_4_k_cu_b292e961_30184cuda3std3__45__cpo5beginE,(_ZN39_INTERNAL_3f77e849_4_k_cu_b292e961_30184cuda3std3__441_GLOBAL__N__3f77e849_4_k_cu_b292e961_30186ignoreE - _ZN39_INTERNAL_3f77e849_4_k_cu_b292e961_30184cuda3std3__45__cpo5beginE)
_ZN39_INTERNAL_3f77e849_4_k_cu_b292e961_30184cuda3std3__45__cpo5beginE:
	.zero		1
	.type		_ZN39_INTERNAL_3f77e849_4_k_cu_b292e961_30184cuda3std3__441_GLOBAL__N__3f77e849_4_k_cu_b292e961_30186ignoreE,@object
	.size		_ZN39_INTERNAL_3f77e849_4_k_cu_b292e961_30184cuda3std3__441_GLOBAL__N__3f77e849_4_k_cu_b292e961_30186ignoreE,(_ZN39_INTERNAL_3f77e849_4_k_cu_b292e961_30184cute7productE - _ZN39_INTERNAL_3f77e849_4_k_cu_b292e961_30184cuda3std3__441_GLOBAL__N__3f77e849_4_k_cu_b292e961_30186ignoreE)
_ZN39_INTERNAL_3f77e849_4_k_cu_b292e961_30184cuda3std3__441_GLOBAL__N__3f77e849_4_k_cu_b292e961_30186ignoreE:
	.zero		1
	.type		_ZN39_INTERNAL_3f77e849_4_k_cu_b292e961_30184cute7productE,@object
	.size		_ZN39_INTERNAL_3f77e849_4_k_cu_b292e961_30184cute7productE,(_ZN39_INTERNAL_3f77e849_4_k_cu_b292e961_30184cuda3std3__45__cpo3endE - _ZN39_INTERNAL_3f77e849_4_k_cu_b292e961_30184cute7productE)
_ZN39_INTERNAL_3f77e849_4_k_cu_b292e961_30184cute7productE:
	.zero		1
	.type		_ZN39_INTERNAL_3f77e849_4_k_cu_b292e961_30184cuda3std3__45__cpo3endE,@object
	.size		_ZN39_INTERNAL_3f77e849_4_k_cu_b292e961_30184cuda3std3__45__cpo3endE,(_ZN39_INTERNAL_3f77e849_4_k_cu_b292e961_30184cuda3std3__419piecewise_constructE - _ZN39_INTERNAL_3f77e849_4_k_cu_b292e961_30184cuda3std3__45__cpo3endE)
_ZN39_INTERNAL_3f77e849_4_k_cu_b292e961_30184cuda3std3__45__cpo3endE:
	.zero		1
	.type		_ZN39_INTERNAL_3f77e849_4_k_cu_b292e961_30184cuda3std3__419piecewise_constructE,@object
	.size		_ZN39_INTERNAL_3f77e849_4_k_cu_b292e961_30184cuda3std3__419piecewise_constructE,(_ZN39_INTERNAL_3f77e849_4_k_cu_b292e961_30184cuda3std3__45__cpo4cendE - _ZN39_INTERNAL_3f77e849_4_k_cu_b292e961_30184cuda3std3__419piecewise_constructE)
_ZN39_INTERNAL_3f77e849_4_k_cu_b292e961_30184cuda3std3__419piecewise_constructE:
	.zero		1
	.type		_ZN39_INTERNAL_3f77e849_4_k_cu_b292e961_30184cuda3std3__45__cpo4cendE,@object
	.size		_ZN39_INTERNAL_3f77e849_4_k_cu_b292e961_30184cuda3std3__45__cpo4cendE,(_ZN39_INTERNAL_3f77e849_4_k_cu_b292e961_30184cuda3std6ranges3__45__cpo4swapE - _ZN39_INTERNAL_3f77e849_4_k_cu_b292e961_30184cuda3std3__45__cpo4cendE)
_ZN39_INTERNAL_3f77e849_4_k_cu_b292e961_30184cuda3std3__45__cpo4cendE:
	.zero		1
	.type		_ZN39_INTERNAL_3f77e849_4_k_cu_b292e961_30184cuda3std6ranges3__45__cpo4swapE,@object
	.size		_ZN39_INTERNAL_3f77e849_4_k_cu_b292e961_30184cuda3std6ranges3__45__cpo4swapE,(.L_7 - _ZN39_INTERNAL_3f77e849_4_k_cu_b292e961_30184cuda3std6ranges3__45__cpo4swapE)
_ZN39_INTERNAL_3f77e849_4_k_cu_b292e961_30184cuda3std6ranges3__45__cpo4swapE:
	.zero		1
.L_7:


//--------------------- .nv.constant0._ZN7cutlass13device_kernelINS_4conv6kernel13ConvUniversalINS1_16ConvProblemShapeILNS1_8OperatorE1ELi2EEENS1_10collective14CollectiveConvINS1_46MainloopSm90TmaGmmaWarpSpecializedImplicitGemmILS5_1ELi5ELi2EN4cute5tupleIJNSA_1CILi1EEESD_SD_EEENS1_36KernelImplicitTmaWarpSpecializedSm90ELi1EEENSB_IJNSC_ILi256EEENSC_ILi64EEENSB_IJSI_EEEEEENS_10bfloat16_tESL_NSA_8TiledMMAINSA_8MMA_AtomIJNSA_4SM904GMMA27MMA_64x64x16_F32BF16BF16_SSILNSP_5MajorE0ELSR_1ELNSP_7ScaleInE1ELSS_1EEEEEENSA_6LayoutISE_NSB_IJNSC_ILi0EEESW_SW_EEEEENSB_IJNSA_10UnderscoreESZ_SZ_EEEEENS7_6detail26Sm90ImplicitGemmTileTraitsINSA_20SM90_TMA_LOAD_IM2COLENSA_14ComposedLayoutINSA_7SwizzleILi3ELi4ELi3EEENSA_18smem_ptr_flag_bitsILi16EEENSV_INSB_IJNSB_IJNSC_ILi8EEENSC_ILi32EEEEEENSB_IJSI_SD_EEENSB_IJSD_NSC_ILi5EEEEEEEEENSB_IJNSB_IJSI_NSC_ILi512EEEEEENSB_IJSD_SW_EEENSB_IJSW_NSC_ILi16384EEEEEEEEEEEEEvEENS13_INSA_13SM90_TMA_LOADENS15_IS17_S19_NSV_INSB_IJS1D_NSB_IJS1A_S1A_EEES1F_EEENSB_IJS1J_S1I_NSB_IJSW_NSC_ILi4096EEEEEEEEEEEEEvEEEENS_8epilogue10collective6detail29Sm90TmaWarpSpecializedAdapterINS21_15DefaultEpilogueISL_NSB_IJNSB_IJlllEEESD_SW_EEES26_NS20_6thread17LinearCombinationISL_Li1EffLNS27_9ScaleType4KindE0ELNS_15FloatRoundStyleE2ESL_EENS_4gemm15EpilogueDefaultEEEEEvvEEEEvNT_6ParamsE --------------------------
	.section	.nv.constant0._ZN7cutlass13device_kernelINS_4conv6kernel13ConvUniversalINS1_16ConvProblemShapeILNS1_8OperatorE1ELi2EEENS1_10collective14CollectiveConvINS1_46MainloopSm90TmaGmmaWarpSpecializedImplicitGemmILS5_1ELi5ELi2EN4cute5tupleIJNSA_1CILi1EEESD_SD_EEENS1_36KernelImplicitTmaWarpSpecializedSm90ELi1EEENSB_IJNSC_ILi256EEENSC_ILi64EEENSB_IJSI_EEEEEENS_10bfloat16_tESL_NSA_8TiledMMAINSA_8MMA_AtomIJNSA_4SM904GMMA27MMA_64x64x16_F32BF16BF16_SSILNSP_5MajorE0ELSR_1ELNSP_7ScaleInE1ELSS_1EEEEEENSA_6LayoutISE_NSB_IJNSC_ILi0EEESW_SW_EEEEENSB_IJNSA_10UnderscoreESZ_SZ_EEEEENS7_6detail26Sm90ImplicitGemmTileTraitsINSA_20SM90_TMA_LOAD_IM2COLENSA_14ComposedLayoutINSA_7SwizzleILi3ELi4ELi3EEENSA_18smem_ptr_flag_bitsILi16EEENSV_INSB_IJNSB_IJNSC_ILi8EEENSC_ILi32EEEEEENSB_IJSI_SD_EEENSB_IJSD_NSC_ILi5EEEEEEEEENSB_IJNSB_IJSI_NSC_ILi512EEEEEENSB_IJSD_SW_EEENSB_IJSW_NSC_ILi16384EEEEEEEEEEEEEvEENS13_INSA_13SM90_TMA_LOADENS15_IS17_S19_NSV_INSB_IJS1D_NSB_IJS1A_S1A_EEES1F_EEENSB_IJS1J_S1I_NSB_IJSW_NSC_ILi4096EEEEEEEEEEEEEvEEEENS_8epilogue10collective6detail29Sm90TmaWarpSpecializedAdapterINS21_15DefaultEpilogueISL_NSB_IJNSB_IJlllEEESD_SW_EEES26_NS20_6thread17LinearCombinationISL_Li1EffLNS27_9ScaleType4KindE0ELNS_15FloatRoundStyleE2ESL_EENS_4gemm15EpilogueDefaultEEEEEvvEEEEvNT_6ParamsE,"a",@progbits
	.sectionflags	@""
	.align	4
.nv.constant0._ZN7cutlass13device_kernelINS_4conv6kernel13ConvUniversalINS1_16ConvProblemShapeILNS1_8OperatorE1ELi2EEENS1_10collective14CollectiveConvINS1_46MainloopSm90TmaGmmaWarpSpecializedImplicitGemmILS5_1ELi5ELi2EN4cute5tupleIJNSA_1CILi1EEESD_SD_EEENS1_36KernelImplicitTmaWarpSpecializedSm90ELi1EEENSB_IJNSC_ILi256EEENSC_ILi64EEENSB_IJSI_EEEEEENS_10bfloat16_tESL_NSA_8TiledMMAINSA_8MMA_AtomIJNSA_4SM904GMMA27MMA_64x64x16_F32BF16BF16_SSILNSP_5MajorE0ELSR_1ELNSP_7ScaleInE1ELSS_1EEEEEENSA_6LayoutISE_NSB_IJNSC_ILi0EEESW_SW_EEEEENSB_IJNSA_10UnderscoreESZ_SZ_EEEEENS7_6detail26Sm90ImplicitGemmTileTraitsINSA_20SM90_TMA_LOAD_IM2COLENSA_14ComposedLayoutINSA_7SwizzleILi3ELi4ELi3EEENSA_18smem_ptr_flag_bitsILi16EEENSV_INSB_IJNSB_IJNSC_ILi8EEENSC_ILi32EEEEEENSB_IJSI_SD_EEENSB_IJSD_NSC_ILi5EEEEEEEEENSB_IJNSB_IJSI_NSC_ILi512EEEEEENSB_IJSD_SW_EEENSB_IJSW_NSC_ILi16384EEEEEEEEEEEEEvEENS13_INSA_13SM90_TMA_LOADENS15_IS17_S19_NSV_INSB_IJS1D_NSB_IJS1A_S1A_EEES1F_EEENSB_IJS1J_S1I_NSB_IJSW_NSC_ILi4096EEEEEEEEEEEEEvEEEENS_8epilogue10collective6detail29Sm90TmaWarpSpecializedAdapterINS21_15DefaultEpilogueISL_NSB_IJNSB_IJlllEEESD_SW_EEES26_NS20_6thread17LinearCombinationISL_Li1EffLNS27_9ScaleType4KindE0ELNS_15FloatRoundStyleE2ESL_EENS_4gemm15EpilogueDefaultEEEEEvvEEEEvNT_6ParamsE:
	.zero		1536


//--------------------- SYMBOLS --------------------------

	.type		.nv.reservedSmem.offset0,@object
	.size		.nv.reservedSmem.offset0,0x4
